def gluon_mma(
    a_ptr,
    b_ptr,
    c_ptr,
    M: gl.constexpr,
    N: gl.constexpr,
    K: gl.constexpr,
    BLK_A: gl.constexpr,
    BLK_B: gl.constexpr,
    SHARED_A: gl.constexpr,
    SHARED_B: gl.constexpr,
    ACC_LAYOUT: gl.constexpr,
    TMEM_LAYOUT: gl.constexpr,
    USE_TCGEN05: gl.constexpr,
    IS_ASYNC: gl.constexpr,
):
    offs_m = gl.arange(0, M, layout=gl.SliceLayout(1, BLK_A))
    offs_ka = gl.arange(0, K, layout=gl.SliceLayout(0, BLK_A))
    offs_kb = gl.arange(0, K, layout=gl.SliceLayout(1, BLK_B))
    offs_n = gl.arange(0, N, layout=gl.SliceLayout(0, BLK_B))
    a = gl.load(a_ptr + offs_m[:, None] * K + offs_ka[None, :])
    b = gl.load(b_ptr + offs_kb[:, None] * N + offs_n[None, :])
    a_smem = gl.allocate_shared_memory(a.dtype, [M, K], SHARED_A, a)
    b_smem = gl.allocate_shared_memory(b.dtype, [K, N], SHARED_B, b)

    if USE_TCGEN05:
        fence_async_shared()
        bar = gl.allocate_shared_memory(gl.int64, [1], mbarrier.MBarrierLayout())
        mbarrier.init(bar, count=1)
        acc_tmem = allocate_tensor_memory(gl.float32, [M, N], TMEM_LAYOUT)
        tcgen05_mma(a_smem, b_smem, acc_tmem, use_acc=False)
        tcgen05_commit(bar)
        mbarrier.wait(bar, phase=0)
        mbarrier.invalidate(bar)
        acc = acc_tmem.load(ACC_LAYOUT)
    else:
        acc = gl.zeros([M, N], dtype=gl.float32, layout=ACC_LAYOUT)
        acc = hopper.warpgroup_mma(a_smem, b_smem, acc, is_async=IS_ASYNC)
        if IS_ASYNC:
            acc = hopper.warpgroup_mma_wait(num_outstanding=0, deps=[acc])

    out_layout: gl.constexpr = gl.BlockedLayout(
        [1, 1], [1, 32], [gl.num_warps(), 1], [1, 0]
    )
    acc = gl.convert_layout(acc, out_layout)
    offs_cm = gl.arange(0, M, layout=gl.SliceLayout(1, out_layout))
    offs_cn = gl.arange(0, N, layout=gl.SliceLayout(0, out_layout))
    gl.store(c_ptr + offs_cm[:, None] * N + offs_cn[None, :], acc)

# config = {"BLOCK_K": 128, "BLOCK_M": 256, "BLOCK_N": 128, "arch": "sm_90", "dtype": "fp16", "is_async": 1, "num_warps": 4}
# arch = sm_90


// ===== COMPILED SASS (sm_90a) =====

	.target	sm_90a

	.elftype	@"ET_EXEC"


//--------------------- .note.nv.tkinfo           --------------------------
	.section	.note.nv.tkinfo,"",@"SHT_NOTE"
	.sectionflags	@"SHF_NOTE_NV_TKINFO"
	.tkinfo
        /*0018*/ 	.word	0x00000002
        /*0030*/ 	.string	""
        /*0030*/ 	.string	"ptxas"
        /*0030*/ 	.string	"Cuda compilation tools, release 13.0, V13.0.88"
        /*0030*/ 	.string	"Build cuda_13.0.r13.0/compiler.36424714_0"
        /*0030*/ 	.string	"-v  -suppress-debug-info  -lineinfo  -arch sm_90a "



//--------------------- .note.nv.cuinfo           --------------------------
	.section	.note.nv.cuinfo,"",@"SHT_NOTE"
	.sectionflags	@"SHF_NOTE_NV_CUINFO"
        /*0018*/ 	.short	0x0002
        /*001a*/ 	.short	0x005a
        /*001c*/ 	.short	0x0082
	.zero		2


//--------------------- .nv.info                  --------------------------
	.section	.nv.info,"",@"SHT_CUDA_INFO"
	.align	4


	//----- nvinfo : EIATTR_REGCOUNT
	.align		4
        /*0000*/ 	.byte	0x04, 0x2f
        /*0002*/ 	.short	(.L_1 - .L_0)
	.align		4
.L_0:
        /*0004*/ 	.word	index@(gluon_mma)
        /*0008*/ 	.word	0x000000ff


	//----- nvinfo : EIATTR_FRAME_SIZE
	.align		4
.L_1:
        /*000c*/ 	.byte	0x04, 0x11
        /*000e*/ 	.short	(.L_3 - .L_2)
	.align		4
.L_2:
        /*0010*/ 	.word	index@(gluon_mma)
        /*0014*/ 	.word	0x00000050


	//----- nvinfo : EIATTR_MIN_STACK_SIZE
	.align		4
.L_3:
        /*0018*/ 	.byte	0x04, 0x12
        /*001a*/ 	.short	(.L_5 - .L_4)
	.align		4
.L_4:
        /*001c*/ 	.word	index@(gluon_mma)
        /*0020*/ 	.word	0x00000050
.L_5:


//--------------------- .nv.compat                --------------------------
	.section	.nv.compat,"",@"SHT_CUDA_COMPAT_INFO"
	.align	4
        /*0000*/ 	.byte	0x02, 0x09, 0x01, 0x00, 0x02, 0x02, 0x04, 0x00, 0x02, 0x05, 0x05, 0x00, 0x03, 0x07, 0x01, 0x01
        /*0010*/ 	.byte	0x02, 0x03, 0x00, 0x00, 0x02, 0x06, 0x01, 0x00, 0x04, 0x0b, 0x08, 0x00, 0x00, 0x00, 0x00, 0x00
        /*0020*/ 	.byte	0x00, 0x00, 0x00, 0x00


//--------------------- .nv.info.gluon_mma        --------------------------
	.section	.nv.info.gluon_mma,"",@"SHT_CUDA_INFO"
	.sectionflags	@""
	.align	4


	//----- nvinfo : EIATTR_CUDA_API_VERSION
	.align		4
        /*0000*/ 	.byte	0x04, 0x37
        /*0002*/ 	.short	(.L_7 - .L_6)
.L_6:
        /*0004*/ 	.word	0x00000082


	//----- nvinfo : EIATTR_KPARAM_INFO
	.align		4
.L_7:
        /*0008*/ 	.byte	0x04, 0x17
        /*000a*/ 	.short	(.L_9 - .L_8)
.L_8:
        /*000c*/ 	.word	0x00000000
        /*0010*/ 	.short	0x0004
        /*0012*/ 	.short	0x0020
        /*0014*/ 	.byte	0x00, 0xf4, 0x21, 0x00


	//----- nvinfo : EIATTR_KPARAM_INFO
	.align		4
.L_9:
        /*0018*/ 	.byte	0x04, 0x17
        /*001a*/ 	.short	(.L_11 - .L_10)
.L_10:
        /*001c*/ 	.word	0x00000000
        /*0020*/ 	.short	0x0003
        /*0022*/ 	.short	0x0018
        /*0024*/ 	.byte	0x00, 0xf4, 0x21, 0x00


	//----- nvinfo : EIATTR_KPARAM_INFO
	.align		4
.L_11:
        /*0028*/ 	.byte	0x04, 0x17
        /*002a*/ 	.short	(.L_13 - .L_12)
.L_12:
        /*002c*/ 	.word	0x00000000
        /*0030*/ 	.short	0x0002
        /*0032*/ 	.short	0x0010
        /*0034*/ 	.byte	0x00, 0xf4, 0x21, 0x00


	//----- nvinfo : EIATTR_KPARAM_INFO
	.align		4
.L_13:
        /*0038*/ 	.byte	0x04, 0x17
        /*003a*/ 	.short	(.L_15 - .L_14)
.L_14:
        /*003c*/ 	.word	0x00000000
        /*0040*/ 	.short	0x0001
        /*0042*/ 	.short	0x0008
        /*0044*/ 	.byte	0x00, 0xf4, 0x21, 0x00


	//----- nvinfo : EIATTR_KPARAM_INFO
	.align		4
.L_15:
        /*0048*/ 	.byte	0x04, 0x17
        /*004a*/ 	.short	(.L_17 - .L_16)
.L_16:
        /*004c*/ 	.word	0x00000000
        /*0050*/ 	.short	0x0000
        /*0052*/ 	.short	0x0000
        /*0054*/ 	.byte	0x00, 0xf4, 0x21, 0x00


	//----- nvinfo : EIATTR_SPARSE_MMA_MASK
	.align		4
.L_17:
        /*0058*/ 	.byte	0x03, 0x50
        /*005a*/ 	.short	0x0000


	//----- nvinfo : EIATTR_MAXREG_COUNT
	.align		4
        /*005c*/ 	.byte	0x03, 0x1b
        /*005e*/ 	.short	0x00ff


	//----- nvinfo : EIATTR_NUM_BARRIERS
	.align		4
        /*0060*/ 	.byte	0x02, 0x4c
        /*0062*/ 	.byte	0x01
	.zero		1


	//----- nvinfo : EIATTR_ANNOTATIONS
	.align		4
        /*0064*/ 	.byte	0x04, 0x55
        /*0066*/ 	.short	(.L_19 - .L_18)


	//   ....[0]....
.L_18:
        /*0068*/ 	.word	0x00000001
        /*006c*/ 	.byte	0x00, 0x35, 0x00, 0x00, 0x01, 0x00, 0x00, 0x00, 0x10, 0x35, 0x00, 0x00, 0x01, 0x00, 0x00, 0x00
        /* <DEDUP_REMOVED lines=16> */
        /*017c*/ 	.byte	0x00, 0x59, 0x00, 0x00, 0x01, 0x00, 0x00, 0x00, 0xc0, 0x59, 0x00, 0x00


	//----- nvinfo : EIATTR_MERCURY_ISA_VERSION
	.align		4
.L_19:
        /*0188*/ 	.byte	0x03, 0x5f
        /*018a*/ 	.short	0x0101


	//----- nvinfo : EIATTR_EXIT_INSTR_OFFSETS
	.align		4
        /*018c*/ 	.byte	0x04, 0x1c
        /*018e*/ 	.short	(.L_21 - .L_20)


	//   ....[0]....
.L_20:
        /*0190*/ 	.word	0x00006ba0


	//----- nvinfo : EIATTR_REQNTID
	.align		4
.L_21:
        /*0194*/ 	.byte	0x04, 0x10
        /*0196*/ 	.short	(.L_23 - .L_22)
.L_22:
        /*0198*/ 	.word	0x00000080
        /*019c*/ 	.word	0x00000001
        /*01a0*/ 	.word	0x00000001


	//----- nvinfo : EIATTR_CBANK_PARAM_SIZE
	.align		4
.L_23:
        /*01a4*/ 	.byte	0x03, 0x19
        /*01a6*/ 	.short	0x0028


	//----- nvinfo : EIATTR_PARAM_CBANK
	.align		4
        /*01a8*/ 	.byte	0x04, 0x0a
        /*01aa*/ 	.short	(.L_25 - .L_24)
	.align		4
.L_24:
        /*01ac*/ 	.word	index@(.nv.constant0.gluon_mma)
        /*01b0*/ 	.short	0x0210
        /*01b2*/ 	.short	0x0028


	//----- nvinfo : EIATTR_SW_WAR
	.align		4
.L_25:
        /*01b4*/ 	.byte	0x04, 0x36
        /*01b6*/ 	.short	(.L_27 - .L_26)
.L_26:
        /*01b8*/ 	.word	0x00000008
.L_27:


//--------------------- .nv.callgraph             --------------------------
	.section	.nv.callgraph,"",@"SHT_CUDA_CALLGRAPH"
	.align	4
	.sectionentsize	8
	.align		4
        /*0000*/ 	.word	0x00000000
	.align		4
        /*0004*/ 	.word	0xffffffff
	.align		4
        /*0008*/ 	.word	0x00000000
	.align		4
        /*000c*/ 	.word	0xfffffffe
	.align		4
        /*0010*/ 	.word	0x00000000
	.align		4
        /*0014*/ 	.word	0xfffffffd
	.align		4
        /*0018*/ 	.word	0x00000000
	.align		4
        /*001c*/ 	.word	0xfffffffc


//--------------------- .text.gluon_mma           --------------------------
	.section	.text.gluon_mma,"ax",@progbits
	.align	128
        .global         gluon_mma
        .type           gluon_mma,@function
        .size           gluon_mma,(.L_x_1 - gluon_mma)
        .other          gluon_mma,@"STO_CUDA_ENTRY STV_DEFAULT"
gluon_mma:
.text.gluon_mma:
[----:B------:R-:W0:Y:S01]  /*0000*/  LDC R1, c[0x0][0x28] ;  /* 0x00000a00ff017b82 */ /* 0x000e220000000800 */
[----:B------:R-:W1:Y:S07]  /*0010*/  S2R R158, SR_TID.X ;  /* 0x00000000009e7919 */ /* 0x000e6e0000002100 */
[----:B------:R-:W2:Y:S01]  /*0020*/  LDC.64 R2, c[0x0][0x210] ;  /* 0x00008400ff027b82 */ /* 0x000ea20000000a00 */
[----:B------:R-:W-:Y:S01]  /*0030*/  ULDC.64 UR10, c[0x0][0x208] ;  /* 0x00008200000a7ab9 */ /* 0x000fe20000000a00 */
[----:B0-----:R-:W-:Y:S01]  /*0040*/  VIADD R1, R1, 0xffffffb0 ;  /* 0xffffffb001017836 */ /* 0x001fe20000000000 */
[----:B-1----:R-:W-:-:S02]  /*0050*/  LOP3.LUT R0, R158, 0x60, RZ, 0xc0, !PT ;  /* 0x000000609e007812 */ /* 0x002fc400078ec0ff */
[----:B------:R-:W-:-:S03]  /*0060*/  LOP3.LUT R160, R158, 0x1f, RZ, 0xc0, !PT ;  /* 0x0000001f9ea07812 */ /* 0x000fc600078ec0ff */
[----:B------:R-:W-:-:S04]  /*0070*/  IMAD.SHL.U32 R252, R0, 0x4, RZ ;  /* 0x0000000400fc7824 */ /* 0x000fc800078e00ff */
[----:B--2---:R-:W-:-:S04]  /*0080*/  IMAD.WIDE.U32 R2, R252, 0x2, R2 ;  /* 0x00000002fc027825 */ /* 0x004fc800078e0002 */
[----:B------:R-:W-:-:S05]  /*0090*/  IMAD.WIDE.U32 R2, R160, 0x2, R2 ;  /* 0x00000002a0027825 */ /* 0x000fca00078e0002 */
[----:B------:R-:W2:Y:S04]  /*00a0*/  LDG.E.U16 R5, desc[UR10][R2.64] ;  /* 0x0000000a02057981 */ /* 0x000ea8000c1e1500 */
[----:B------:R-:W3:Y:S04]  /*00b0*/  LDG.E.U16 R4, desc[UR10][R2.64+0x7c00] ;  /* 0x007c000a02047981 */ /* 0x000ee8000c1e1500 */
[----:B------:R-:W4:Y:S04]  /*00c0*/  LDG.E.U16 R6, desc[UR10][R2.64+0x7c40] ;  /* 0x007c400a02067981 */ /* 0x000f28000c1e1500 */
[----:B------:R-:W5:Y:S04]  /*00d0*/  LDG.E.U16 R7, desc[UR10][R2.64+0x40] ;  /* 0x0000400a02077981 */ /* 0x000f68000c1e1500 */
        /* <DEDUP_REMOVED lines=195> */
[----:B------:R-:W5:Y:S01]  /*0d10*/  LDG.E.U16 R154, desc[UR10][R2.64+0xc4c0] ;  /* 0x00c4c00a029a7981 */ /* 0x000f62000c1e1500 */
[----:B------:R-:W0:Y:S01]  /*0d20*/  S2UR UR4, SR_CgaCtaId ;  /* 0x00000000000479c3 */ /* 0x000e220000008800 */
[----:B------:R-:W-:Y:S01]  /*0d30*/  UMOV UR8, 0x400 ;  /* 0x0000040000087882 */ /* 0x000fe20000000000 */
[----:B------:R-:W-:-:S02]  /*0d40*/  SHF.R.U32.HI R0, RZ, 0x1, R0 ;  /* 0x00000001ff007819 */ /* 0x000fc40000011600 */
[----:B------:R-:W-:-:S04]  /*0d50*/  LEA R156, R160, R252, 0x1 ;  /* 0x000000fca09c7211 */ /* 0x000fc800078e08ff */
[----:B------:R-:W-:Y:S01]  /*0d60*/  LOP3.LUT R0, R156, R0, RZ, 0x3c, !PT ;  /* 0x000000009c007212 */ /* 0x000fe200078e3cff */
[----:B0-----:R-:W-:-:S03]  /*0d70*/  ULEA UR8, UR4, UR8, 0x18 ;  /* 0x0000000804087291 */ /* 0x001fc6000f8ec03f */
[----:B------:R-:W-:-:S06]  /*0d80*/  ULDC.64 UR4, c[0x0][0x210] ;  /* 0x0000840000047ab9 */ /* 0x000fcc0000000a00 */
[----:B--2---:R-:W-:Y:S04]  /*0d90*/  STS.U16 [R0+UR8], R5 ;  /* 0x0000000500007988 */ /* 0x004fe80008000408 */
[----:B---3--:R0:W-:Y:S02]  /*0da0*/  STS.U16 [R0+UR8+0x3e40], R4 ;  /* 0x003e400400007988 */ /* 0x0081e40008000408 */
[----:B0-----:R-:W0:Y:S02]  /*0db0*/  LDC.64 R4, c[0x0][0x218] ;  /* 0x00008600ff047b82 */ /* 0x001e240000000a00 */
[----:B----4-:R1:W-:Y:S04]  /*0dc0*/  STS.U16 [R0+UR8+0x3e00], R6 ;  /* 0x003e000600007988 */ /* 0x0103e80008000408 */
[----:B-----5:R2:W-:Y:S01]  /*0dd0*/  STS.U16 [R0+UR8+0x40], R7 ;  /* 0x0000400700007988 */ /* 0x0205e20008000408 */
[----:B-1----:R-:W-:-:S05]  /*0de0*/  IMAD.SHL.U32 R6, R158, 0x4, RZ ;  /* 0x000000049e067824 */ /* 0x002fca00078e00ff */
[----:B--2---:R-:W-:-:S04]  /*0df0*/  LOP3.LUT R7, R6, 0x180, RZ, 0xc0, !PT ;  /* 0x0000018006077812 */ /* 0x004fc800078ec0ff */
[----:B------:R-:W-:Y:S01]  /*0e00*/  LEA R6, P0, R7, UR4, 0x1 ;  /* 0x0000000407067c11 */ /* 0x000fe2000f8008ff */
[----:B0-----:R-:W-:-:S03]  /*0e10*/  IMAD.WIDE.U32 R4, R252, 0x2, R4 ;  /* 0x00000002fc047825 */ /* 0x001fc600078e0004 */
[----:B------:R-:W-:Y:S01]  /*0e20*/  LEA.HI.X R7, R7, UR5, RZ, 0x1, P0 ;  /* 0x0000000507077c11 */ /* 0x000fe200080f0cff */
[----:B------:R0:W-:Y:S02]  /*0e30*/  STS.U16 [R0+UR8+0x8000], R9 ;  /* 0x0080000900007988 */ /* 0x0001e40008000408 */
[C---:B------:R-:W-:Y:S02]  /*0e40*/  IMAD.WIDE.U32 R6, R160.reuse, 0x2, R6 ;  /* 0x00000002a0067825 */ /* 0x040fe400078e0006 */
[----:B------:R1:W-:Y:S02]  /*0e50*/  STS.U16 [R0+UR8+0x8040], R11 ;  /* 0x0080400b00007988 */ /* 0x0003e40008000408 */
[----:B------:R-:W-:Y:S02]  /*0e60*/  IMAD.WIDE.U32 R4, R160, 0x2, R4 ;  /* 0x00000002a0047825 */ /* 0x000fe400078e0004 */
[----:B------:R2:W-:Y:S04]  /*0e70*/  STS.U16 [R0+UR8+0x240], R13 ;  /* 0x0002400d00007988 */ /* 0x0005e80008000408 */
        /* <DEDUP_REMOVED lines=177> */
[----:B------:R-:W-:Y:S04]  /*1990*/  STS.U16 [R0+UR8+0x5c00], R124 ;  /* 0x005c007c00007988 */ /* 0x000fe80008000408 */
        /* <DEDUP_REMOVED lines=15> */
[----:B0-----:R-:W5:Y:S04]  /*1a90*/  LDG.E.U16 R9, desc[UR10][R2.64+0xc800] ;  /* 0x00c8000a02097981 */ /* 0x001f68000c1e1500 */
[----:B-1----:R-:W5:Y:S04]  /*1aa0*/  LDG.E.U16 R11, desc[UR10][R2.64+0xc840] ;  /* 0x00c8400a020b7981 */ /* 0x002f68000c1e1500 */
[----:B--2---:R-:W2:Y:S04]  /*1ab0*/  LDG.E.U16 R13, desc[UR10][R2.64+0xc880] ;  /* 0x00c8800a020d7981 */ /* 0x004ea8000c1e1500 */
[----:B---3--:R-:W3:Y:S04]  /*1ac0*/  LDG.E.U16 R15, desc[UR10][R2.64+0xc8c0] ;  /* 0x00c8c00a020f7981 */ /* 0x008ee8000c1e1500 */
[----:B----4-:R-:W4:Y:S04]  /*1ad0*/  LDG.E.U16 R17, desc[UR10][R2.64+0xcc00] ;  /* 0x00cc000a02117981 */ /* 0x010f28000c1e1500 */
[----:B-----5:R-:W5:Y:S04]  /*1ae0*/  LDG.E.U16 R19, desc[UR10][R2.64+0xcc40] ;  /* 0x00cc400a02137981 */ /* 0x020f68000c1e1500 */
        /* <DEDUP_REMOVED lines=178> */
[----:B------:R-:W-:Y:S04]  /*2610*/  STS.U16 [R0+UR8+0x6400], R9 ;  /* 0x0064000900007988 */ /* 0x000fe80008000408 */
[----:B------:R-:W-:Y:S04]  /*2620*/  STS.U16 [R0+UR8+0x6440], R11 ;  /* 0x0064400b00007988 */ /* 0x000fe80008000408 */
[----:B--2---:R-:W-:Y:S04]  /*2630*/  STS.U16 [R0+UR8+0xe400], R13 ;  /* 0x00e4000d00007988 */ /* 0x004fe80008000408 */
[----:B---3--:R-:W-:Y:S04]  /*2640*/  STS.U16 [R0+UR8+0xe440], R15 ;  /* 0x00e4400f00007988 */ /* 0x008fe80008000408 */
[----:B----4-:R-:W-:Y:S04]  /*2650*/  STS.U16 [R0+UR8+0x6640], R17 ;  /* 0x0066401100007988 */ /* 0x010fe80008000408 */
[----:B-----5:R-:W-:Y:S04]  /*2660*/  STS.U16 [R0+UR8+0x6600], R19 ;  /* 0x0066001300007988 */ /* 0x020fe80008000408 */
        /* <DEDUP_REMOVED lines=177> */
[----:B------:R-:W-:Y:S01]  /*3180*/  STS.U16 [R0+UR8+0x17e00], R122 ;  /* 0x017e007a00007988 */ /* 0x000fe20008000408 */
[----:B------:R-:W-:Y:S01]  /*3190*/  BAR.SYNC.DEFER_BLOCKING 0x0 ;  /* 0x0000000000007b1d */ /* 0x000fe20000010000 */
[----:B------:R-:W-:-:S04]  /*31a0*/  UIADD3 UR4, UR8, 0x10000, URZ ;  /* 0x0001000008047890 */ /* 0x000fc8000fffe03f */
[----:B------:R-:W-:Y:S02]  /*31b0*/  USHF.R.U32.HI UR9, URZ, 0x4, UR4 ;  /* 0x000000043f097899 */ /* 0x000fe40008011604 */
[----:B------:R-:W-:Y:S02]  /*31c0*/  USHF.R.U32.HI UR4, URZ, 0x4, UR8 ;  /* 0x000000043f047899 */ /* 0x000fe40008011608 */
[----:B------:R-:W-:Y:S02]  /*31d0*/  USGXT.U32 UR9, UR9, 0xe ;  /* 0x0000000e0909789a */ /* 0x000fe40008000000 */
[----:B------:R-:W-:Y:S02]  /*31e0*/  USGXT.U32 UR4, UR4, 0xe ;  /* 0x0000000e0404789a */ /* 0x000fe40008000000 */
[----:B------:R-:W-:Y:S01]  /*31f0*/  ULOP3.LUT UR6, UR9, 0x4000000, URZ, 0xfc, !UPT ;  /* 0x0400000009067892 */ /* 0x000fe2000f8efc3f */
[----:B------:R-:W-:Y:S01]  /*3200*/  UMOV UR5, 0x40000040 ;  /* 0x4000004000057882 */ /* 0x000fe20000000000 */
[----:B------:R-:W-:Y:S01]  /*3210*/  UMOV UR7, 0x40000040 ;  /* 0x4000004000077882 */ /* 0x000fe20000000000 */
[----:B0-----:R-:W-:-:S06]  /*3220*/  WARPGROUP.ARRIVE ;  /* 0x00000000000079c5 */ /* 0x001fcc0000000000 */
[----:B------:R-:W-:Y:S01]  /*3230*/  HGMMA.64x128x16.F32 R124, gdesc[UR4].tnspB, RZ, !UPT, gsb0 ;  /* 0x41e00000047c79f0 */ /* 0x000fe2000c0008ff */
[----:B------:R-:W-:Y:S02]  /*3240*/  UIADD3 UR12, UP0, UR4, 0x2, URZ ;  /* 0x00000002040c7890 */ /* 0x000fe4000ff1e03f */
[----:B------:R-:W-:Y:S01]  /*3250*/  UIADD3 UR14, UP1, UR9, 0x4000080, URZ ;  /* 0x04000080090e7890 */ /* 0x000fe2000ff3e03f */
[----:B------:R-:W-:Y:S01]  /*3260*/  UMOV UR4, URZ ;  /* 0x0000003f00047c82 */ /* 0x000fe20008000000 */
[----:B------:R-:W-:Y:S01]  /*3270*/  UMOV UR5, URZ ;  /* 0x0000003f00057c82 */ /* 0x000fe20008000000 */
[----:B------:R-:W-:Y:S02]  /*3280*/  UIADD3.X UR13, UR4, 0x40000040, URZ, UP0, !UPT ;  /* 0x40000040040d7890 */ /* 0x000fe400087fe43f */
[----:B------:R-:W-:Y:S02]  /*3290*/  UIADD3.X UR15, UR5, 0x40000040, URZ, UP1, !UPT ;  /* 0x40000040050f7890 */ /* 0x000fe40008ffe43f */
[----:B------:R-:W-:-:S02]  /*32a0*/  UIADD3.64 UR36, UR12, 0x2, URZ ;  /* 0x000000020c247897 */ /* 0x000fc4000fffe03f */
[----:B------:R-:W-:Y:S01]  /*32b0*/  UIADD3.64 UR38, UR14, 0x80, URZ ;  /* 0x000000800e267897 */ /* 0x000fe2000fffe03f */
[----:B------:R-:W-:Y:S02]  /*32c0*/  WARPGROUP.DEPBAR.LE gsb0, 0x0 ;  /* 0x00008000000079c5 */ /* 0x000fe40000010000 */
[----:B------:R-:W-:-:S06]  /*32d0*/  WARPGROUP.ARRIVE ;  /* 0x00000000000079c5 */ /* 0x000fcc0000000000 */
[----:B------:R-:W-:Y:S01]  /*32e0*/  HGMMA.64x128x16.F32 R124, gdesc[UR12].tnspB, R124, gsb0 ;  /* 0x41e000000c7c79f0 */ /* 0x000fe2000800087c */
[----:B------:R-:W-:Y:S02]  /*32f0*/  UIADD3.64 UR32, UR12, 0x4, URZ ;  /* 0x000000040c207897 */ /* 0x000fe4000fffe03f */
        /* <DEDUP_REMOVED lines=25> */
[----:B------:R-:W-:Y:S02]  /*3490*/  WARPGROUP.DEPBAR.LE gsb0, 0x0 ;  /* 0x00008000000079c5 */ /* 0x000fe40000010000 */
[----:B------:R-:W-:-:S07]  /*34a0*/  WARPGROUP.ARRIVE ;  /* 0x00000000000079c5 */ /* 0x000fce0000000000 */
[----:B------:R-:W-:Y:S01]  /*34b0*/  HGMMA.64x128x16.F32 R124, gdesc[UR16].tnspB, R124, gsb0 ;  /* 0x41e00000107c79f0 */ /* 0x000fe2000800087c */
[----:B------:R-:W-:Y:S01]  /*34c0*/  UIADD3.64 UR40, UR12, 0x200, URZ ;  /* 0x000002000c287897 */ /* 0x000fe2000fffe03f */
[----:B------:R-:W-:Y:S01]  /*34d0*/  UMOV UR42, UR14 ;  /* 0x0000000e002a7c82 */ /* 0x000fe20008000000 */
[----:B------:R-:W-:Y:S01]  /*34e0*/  UMOV UR43, UR15 ;  /* 0x0000000f002b7c82 */ /* 0x000fe20008000000 */
[----:B------:R-:W-:Y:S02]  /*34f0*/  WARPGROUP.DEPBAR.LE gsb0, 0x0 ;  /* 0x00008000000079c5 */ /* 0x000fe40000010000 */
[----:B------:R-:W-:Y:S04]  /*3500*/  STL [R1+0x18], R130 ;  /* 0x0000188201007387 */ /* 0x000fe80000100800 */
[----:B------:R-:W-:Y:S04]  /*3510*/  STL [R1+0x30], R136 ;  /* 0x0000308801007387 */ /* 0x000fe80000100800 */
[----:B------:R-:W-:Y:S01]  /*3520*/  STL [R1+0x38], R138 ;  /* 0x0000388a01007387 */ /* 0x000fe20000100800 */
[----:B-1----:R-:W-:-:S03]  /*3530*/  IMAD.MOV.U32 R251, RZ, RZ, R154 ;  /* 0x000000fffffb7224 */ /* 0x002fc600078e009a */
[----:B------:R-:W-:Y:S01]  /*3540*/  STL [R1+0x40], R144 ;  /* 0x0000409001007387 */ /* 0x000fe20000100800 */
[----:B--2---:R-:W-:Y:S01]  /*3550*/  IMAD.MOV.U32 R14, RZ, RZ, R153 ;  /* 0x000000ffff0e7224 */ /* 0x004fe200078e0099 */
[----:B------:R-:W-:Y:S02]  /*3560*/  MOV R15, R155 ;  /* 0x0000009b000f7202 */ /* 0x000fe40000000f00 */
[----:B------:R-:W-:Y:S01]  /*3570*/  STL [R1+0x44], R146 ;  /* 0x0000449201007387 */ /* 0x000fe20000100800 */
[----:B------:R-:W-:Y:S01]  /*3580*/  IMAD.MOV.U32 R252, RZ, RZ, R158 ;  /* 0x000000fffffc7224 */ /* 0x000fe200078e009e */
[----:B------:R-:W-:Y:S01]  /*3590*/  MOV R246, R174 ;  /* 0x000000ae00f67202 */ /* 0x000fe20000000f00 */
[----:B------:R-:W-:Y:S01]  /*35a0*/  IMAD.MOV.U32 R247, RZ, RZ, R172 ;  /* 0x000000fffff77224 */ /* 0x000fe200078e00ac */
[----:B------:R-:W-:Y:S01]  /*35b0*/  STL [R1+0x48], R152 ;  /* 0x0000489801007387 */ /* 0x000fe20000100800 */
[----:B------:R-:W-:Y:S01]  /*35c0*/  IMAD.MOV.U32 R245, RZ, RZ, R160 ;  /* 0x000000fffff57224 */ /* 0x000fe200078e00a0 */
[----:B------:R-:W-:Y:S01]  /*35d0*/  MOV R243, R176 ;  /* 0x000000b000f37202 */ /* 0x000fe20000000f00 */
        /* <DEDUP_REMOVED lines=17> */
[----:B------:R0:W-:Y:S01]  /*36f0*/  STL [R1+0x4c], R156 ;  /* 0x00004c9c01007387 */ /* 0x0001e20000100800 */
[----:B------:R-:W-:Y:S01]  /*3700*/  IMAD.MOV.U32 R230, RZ, RZ, R175 ;  /* 0x000000ffffe67224 */ /* 0x000fe200078e00af */
[----:B------:R-:W-:Y:S01]  /*3710*/  MOV R219, R187 ;  /* 0x000000bb00db7202 */ /* 0x000fe20000000f00 */
[----:B------:R-:W-:-:S02]  /*3720*/  IMAD.MOV.U32 R229, RZ, RZ, R161 ;  /* 0x000000ffffe57224 */ /* 0x000fc400078e00a1 */
[----:B------:R-:W-:Y:S02]  /*3730*/  IMAD.MOV.U32 R227, RZ, RZ, R177 ;  /* 0x000000ffffe37224 */ /* 0x000fe400078e00b1 */
[----:B------:R-:W-:Y:S02]  /*3740*/  IMAD.MOV.U32 R226, RZ, RZ, R179 ;  /* 0x000000ffffe27224 */ /* 0x000fe400078e00b3 */
[----:B------:R-:W-:Y:S02]  /*3750*/  IMAD.MOV.U32 R224, RZ, RZ, R167 ;  /* 0x000000ffffe07224 */ /* 0x000fe400078e00a7 */
[----:B------:R-:W-:Y:S02]  /*3760*/  IMAD.MOV.U32 R223, RZ, RZ, R181 ;  /* 0x000000ffffdf7224 */ /* 0x000fe400078e00b5 */
[----:B------:R-:W-:Y:S02]  /*3770*/  IMAD.MOV.U32 R216, RZ, RZ, R169 ;  /* 0x000000ffffd87224 */ /* 0x000fe400078e00a9 */
[----:B------:R-:W-:-:S02]  /*3780*/  IMAD.MOV.U32 R218, RZ, RZ, R185 ;  /* 0x000000ffffda7224 */ /* 0x000fc400078e00b9 */
[----:B0-----:R-:W-:-:S06]  /*3790*/  WARPGROUP.ARRIVE ;  /* 0x00000000000079c5 */ /* 0x001fcc0000000000 */
[----:B------:R-:W-:Y:S01]  /*37a0*/  HGMMA.64x128x16.F32 R152, gdesc[UR4].tnspB, RZ, !UPT, gsb0 ;  /* 0x41e00000049879f0 */ /* 0x000fe2000c0008ff */
[----:B------:R-:W-:Y:S02]  /*37b0*/  UIADD3.64 UR36, UR12, 0x202, URZ ;  /* 0x000002020c247897 */ /* 0x000fe4000fffe03f */
[----:B------:R-:W-:Y:S02]  /*37c0*/  WARPGROUP.DEPBAR.LE gsb0, 0x0 ;  /* 0x00008000000079c5 */ /* 0x000fe40000010000 */
[----:B------:R-:W-:-:S07]  /*37d0*/  WARPGROUP.ARRIVE ;  /* 0x00000000000079c5 */ /* 0x000fce0000000000 */
[----:B------:R-:W-:Y:S01]  /*37e0*/  HGMMA.64x128x16.F32 R152, gdesc[UR40].tnspB, R152, gsb0 ;  /* 0x41e00000289879f0 */ /* 0x000fe20008000898 */
        /* <DEDUP_REMOVED lines=20> */
[----:B------:R-:W-:Y:S01]  /*3930*/  UIADD3.64 UR4, UR12, 0x3fe, URZ ;  /* 0x000003fe0c047897 */ /* 0x000fe2000fffe03f */
        /* <DEDUP_REMOVED lines=17> */
[----:B------:R-:W-:-:S02]  /*3a50*/  WARPGROUP.DEPBAR.LE gsb0, 0x0 ;  /* 0x00008000000079c5 */ /* 0x000fc40000010000 */
[----:B------:R-:W-:-:S06]  /*3a60*/  WARPGROUP.ARRIVE ;  /* 0x00000000000079c5 */ /* 0x000fcc0000000000 */
[----:B------:R-:W-:Y:S01]  /*3a70*/  HGMMA.64x128x16.F32 R152, gdesc[UR16].tnspB, R152, gsb0 ;  /* 0x41e00000109879f0 */ /* 0x000fe20008000898 */
[----:B------:R-:W-:Y:S02]  /*3a80*/  IMAD.MOV.U32 R23, RZ, RZ, R131 ;  /* 0x000000ffff177224 */ /* 0x000fe400078e0083 */
[----:B------:R-:W-:Y:S02]  /*3a90*/  IMAD.MOV.U32 R21, RZ, RZ, R147 ;  /* 0x000000ffff157224 */ /* 0x000fe400078e0093 */
[----:B------:R-:W-:Y:S02]  /*3aa0*/  IMAD.MOV.U32 R20, RZ, RZ, R133 ;  /* 0x000000ffff147224 */ /* 0x000fe400078e0085 */
[----:B------:R-:W-:Y:S02]  /*3ab0*/  IMAD.MOV.U32 R18, RZ, RZ, R149 ;  /* 0x000000ffff127224 */ /* 0x000fe400078e0095 */
[----:B------:R-:W-:Y:S02]  /*3ac0*/  IMAD.MOV.U32 R17, RZ, RZ, R151 ;  /* 0x000000ffff117224 */ /* 0x000fe400078e0097 */
[----:B------:R-:W-:Y:S01]  /*3ad0*/  IMAD.MOV.U32 R13, RZ, RZ, R139 ;  /* 0x000000ffff0d7224 */ /* 0x000fe200078e008b */
[----:B------:R-:W-:Y:S01]  /*3ae0*/  UIADD3.64 UR40, UR12, 0x400, URZ ;  /* 0x000004000c287897 */ /* 0x000fe2000fffe03f */
[----:B------:R-:W-:Y:S01]  /*3af0*/  UMOV UR42, UR14 ;  /* 0x0000000e002a7c82 */ /* 0x000fe20008000000 */
[----:B------:R-:W-:-:S02]  /*3b00*/  WARPGROUP.DEPBAR.LE gsb0, 0x0 ;  /* 0x00008000000079c5 */ /* 0x000fc40000010000 */
[----:B------:R-:W-:-:S06]  /*3b10*/  WARPGROUP.ARRIVE ;  /* 0x00000000000079c5 */ /* 0x000fcc0000000000 */
[----:B------:R-:W-:Y:S01]  /*3b20*/  HGMMA.64x128x16.F32 R88, gdesc[UR4].tnspB, RZ, !UPT, gsb0 ;  /* 0x41e00000045879f0 */ /* 0x000fe2000c0008ff */
[----:B------:R-:W-:Y:S01]  /*3b30*/  UMOV UR43, UR15 ;  /* 0x0000000f002b7c82 */ /* 0x000fe20008000000 */
[----:B------:R-:W-:Y:S01]  /*3b40*/  UIADD3.64 UR36, UR12, 0x402, URZ ;  /* 0x000004020c247897 */ /* 0x000fe2000fffe03f */
        /* <DEDUP_REMOVED lines=22> */
[----:B------:R-:W-:Y:S03]  /*3cb0*/  HGMMA.64x128x16.F32 R88, gdesc[UR20].tnspB, R88, gsb0 ;  /* 0x41e00000145879f0 */ /* 0x000fe60008000858 */
[----:B------:R-:W0:Y:S01]  /*3cc0*/  S2R R248, SR_TID.X ;  /* 0x0000000000f87919 */ /* 0x000e220000002100 */
[----:B------:R-:W-:Y:S01]  /*3cd0*/  UIADD3.64 UR4, UR12, 0x5fe, URZ ;  /* 0x000005fe0c047897 */ /* 0x000fe2000fffe03f */
[----:B0-----:R-:W-:Y:S01]  /*3ce0*/  IMAD.SHL.U32 R0, R248, 0x20, RZ ;  /* 0x00000020f8007824 */ /* 0x001fe200078e00ff */
[----:B------:R-:W-:Y:S02]  /*3cf0*/  WARPGROUP.DEPBAR.LE gsb0, 0x0 ;  /* 0x00008000000079c5 */ /* 0x000fe40000010000 */
[----:B------:R-:W-:-:S06]  /*3d00*/  WARPGROUP.ARRIVE ;  /* 0x00000000000079c5 */ /* 0x000fcc0000000000 */
[----:B------:R-:W-:Y:S01]  /*3d10*/  HGMMA.64x128x16.F32 R88, gdesc[UR16].tnspB, R88, gsb0 ;  /* 0x41e00000105879f0 */ /* 0x000fe20008000858 */
[----:B------:R-:W-:Y:S02]  /*3d20*/  SHF.R.S32.HI R4, RZ, 0x2, R248 ;  /* 0x00000002ff047819 */ /* 0x000fe400000114f8 */
[----:B------:R-:W-:Y:S02]  /*3d30*/  SHF.L.U32 R2, R248, 0x4, RZ ;  /* 0x00000004f8027819 */ /* 0x000fe400000006ff */
[----:B------:R-:W-:Y:S02]  /*3d40*/  LOP3.LUT R3, R0, 0x60, RZ, 0xc0, !PT ;  /* 0x0000006000037812 */ /* 0x000fe400078ec0ff */
[----:B------:R-:W-:Y:S02]  /*3d50*/  SGXT R0, R4, 0x1 ;  /* 0x000000010400781a */ /* 0x000fe40000000200 */
[----:B------:R-:W-:Y:S01]  /*3d60*/  LOP3.LUT R3, R3, 0x780, R2, 0xf8, !PT ;  /* 0x0000078003037812 */ /* 0x000fe200078ef802 */
[----:B------:R-:W-:-:S03]  /*3d70*/  IMAD.MOV.U32 R4, RZ, RZ, R25 ;  /* 0x000000ffff047224 */ /* 0x000fc600078e0019 */
[----:B------:R-:W-:Y:S02]  /*3d80*/  LOP3.LUT R0, R3, 0x2010, R0, 0xf8, !PT ;  /* 0x0000201003007812 */ /* 0x000fe400078ef800 */
[----:B------:R-:W-:Y:S01]  /*3d90*/  MOV R3, R24 ;  /* 0x0000001800037202 */ /* 0x000fe20000000f00 */
[----:B------:R-:W-:Y:S02]  /*3da0*/  WARPGROUP.DEPBAR.LE gsb0, 0x0 ;  /* 0x00008000000079c5 */ /* 0x000fe40000010000 */
[----:B------:R-:W-:-:S06]  /*3db0*/  WARPGROUP.ARRIVE ;  /* 0x00000000000079c5 */ /* 0x000fcc0000000000 */
[----:B------:R-:W-:Y:S01]  /*3dc0*/  HGMMA.64x128x16.F32 R24, gdesc[UR4].tnspB, RZ, !UPT, gsb0 ;  /* 0x41e00000041879f0 */ /* 0x000fe2000c0008ff */
[----:B------:R-:W-:Y:S01]  /*3dd0*/  UIADD3.64 UR4, UR12, 0x600, URZ ;  /* 0x000006000c047897 */ /* 0x000fe2000fffe03f */
[----:B------:R-:W-:Y:S01]  /*3de0*/  UMOV UR6, UR14 ;  /* 0x0000000e00067c82 */ /* 0x000fe20008000000 */
[----:B------:R-:W-:Y:S01]  /*3df0*/  UMOV UR7, UR15 ;  /* 0x0000000f00077c82 */ /* 0x000fe20008000000 */
        /* <DEDUP_REMOVED lines=24> */
[----:B------:R-:W-:-:S06]  /*3f80*/  WARPGROUP.ARRIVE ;  /* 0x00000000000079c5 */ /* 0x000fcc0000000000 */
[----:B------:R-:W-:Y:S03]  /*3f90*/  HGMMA.64x128x16.F32 R24, gdesc[UR20].tnspB, R24, gsb0 ;  /* 0x41e00000141879f0 */ /* 0x000fe60008000818 */
[----:B------:R-:W-:Y:S02]  /*3fa0*/  WARPGROUP.DEPBAR.LE gsb0, 0x0 ;  /* 0x00008000000079c5 */ /* 0x000fe40000010000 */
[----:B------:R-:W-:-:S07]  /*3fb0*/  WARPGROUP.ARRIVE ;  /* 0x00000000000079c5 */ /* 0x000fce0000000000 */
[----:B------:R-:W-:Y:S03]  /*3fc0*/  HGMMA.64x128x16.F32 R24, gdesc[UR12].tnspB, R24, gsb0 ;  /* 0x41e000000c1879f0 */ /* 0x000fe60008000818 */
[----:B------:R-:W-:Y:S02]  /*3fd0*/  WARPGROUP.DEPBAR.LE gsb0, 0x0 ;  /* 0x00008000000079c5 */ /* 0x000fe40000010000 */
[----:B------:R-:W-:Y:S06]  /*3fe0*/  BAR.SYNC.DEFER_BLOCKING 0x0 ;  /* 0x0000000000007b1d */ /* 0x000fec0000010000 */
[----:B------:R0:W-:Y:S04]  /*3ff0*/  STS.128 [R0+UR8], R4 ;  /* 0x0000000400007988 */ /* 0x0001e80008000c08 */
[----:B0-----:R-:W2:Y:S04]  /*4000*/  LDL.LU R5, [R1+0x18] ;  /* 0x0000180001057983 */ /* 0x001ea80000300800 */
[----:B------:R-:W2:Y:S04]  /*4010*/  LDL.LU R6, [R1+0x40] ;  /* 0x0000400001067983 */ /* 0x000ea80000300800 */
[----:B------:R-:W2:Y:S01]  /*4020*/  LDL.LU R7, [R1+0x44] ;  /* 0x0000440001077983 */ /* 0x000ea20000300800 */
[----:B------:R-:W-:-:S03]  /*4030*/  IMAD.MOV.U32 R4, RZ, RZ, R3 ;  /* 0x000000ffff047224 */ /* 0x000fc600078e0003 */
[----:B------:R-:W-:Y:S04]  /*4040*/  STS.128 [R0+UR8+0x1000], R8 ;  /* 0x0010000800007988 */ /* 0x000fe80008000c08 */
[----:B--2---:R0:W-:Y:S04]  /*4050*/  STS.128 [R0+UR8+0x800], R4 ;  /* 0x0008000400007988 */ /* 0x0041e80008000c08 */
[----:B0-----:R-:W2:Y:S04]  /*4060*/  LDL.LU R4, [R1+0x30] ;  /* 0x0000300001047983 */ /* 0x001ea80000300800 */
[----:B------:R-:W2:Y:S04]  /*4070*/  LDL.LU R5, [R1+0x38] ;  /* 0x0000380001057983 */ /* 0x000ea80000300800 */
[----:B------:R-:W2:Y:S01]  /*4080*/  LDL.LU R6, [R1+0x48] ;  /* 0x0000480001067983 */ /* 0x000ea20000300800 */
[----:B------:R-:W-:Y:S01]  /*4090*/  IMAD.SHL.U32 R8, R248, 0x100, RZ ;  /* 0x00000100f8087824 */ /* 0x000fe200078e00ff */
[----:B------:R-:W-:-:S04]  /*40a0*/  MOV R7, R251 ;  /* 0x000000fb00077202 */ /* 0x000fc80000000f00 */
[----:B------:R-:W-:-:S04]  /*40b0*/  LOP3.LUT R9, R8, 0x1800, RZ, 0xc0, !PT ;  /* 0x0000180008097812 */ /* 0x000fc800078ec0ff */
[----:B------:R-:W-:Y:S02]  /*40c0*/  LOP3.LUT R9, R9, 0x70, R2, 0xf8, !PT ;  /* 0x0000007009097812 */ /* 0x000fe400078ef802 */
[----:B------:R-:W-:Y:S02]  /*40d0*/  SHF.R.S32.HI R2, RZ, 0x5, R248 ;  /* 0x00000005ff027819 */ /* 0x000fe400000114f8 */
[----:B------:R-:W-:Y:S02]  /*40e0*/  LOP3.LUT R3, R0, 0x10, RZ, 0x3c, !PT ;  /* 0x0000001000037812 */ /* 0x000fe400078e3cff */
[----:B------:R-:W-:Y:S01]  /*40f0*/  SGXT R2, R2, 0x1 ;  /* 0x000000010202781a */ /* 0x000fe20000000200 */
[----:B------:R-:W-:Y:S01]  /*4100*/  IMAD.MOV.U32 R8, RZ, RZ, R20 ;  /* 0x000000ffff087224 */ /* 0x000fe200078e0014 */
[----:B------:R-:W-:Y:S01]  /*4110*/  MOV R11, R17 ;  /* 0x00000011000b7202 */ /* 0x000fe20000000f00 */
[----:B------:R-:W-:Y:S01]  /*4120*/  IMAD.MOV.U32 R10, RZ, RZ, R18 ;  /* 0x000000ffff0a7224 */ /* 0x000fe200078e0012 */
[----:B------:R-:W-:-:S02]  /*4130*/  LOP3.LUT R2, R9, 0x2010, R2, 0x78, !PT ;  /* 0x0000201009027812 */ /* 0x000fc400078e7802 */
[----:B------:R-:W-:Y:S01]  /*4140*/  MOV R9, R19 ;  /* 0x0000001300097202 */ /* 0x000fe20000000f00 */
[----:B------:R-:W-:Y:S01]  /*4150*/  IMAD.MOV.U32 R18, RZ, RZ, R168 ;  /* 0x000000ffff127224 */ /* 0x000fe200078e00a8 */
[----:B------:R-:W-:Y:S02]  /*4160*/  MOV R17, R154 ;  /* 0x0000009a00117202 */ /* 0x000fe40000000f00 */
[----:B------:R-:W-:Y:S01]  /*4170*/  MOV R19, R170 ;  /* 0x000000aa00137202 */ /* 0x000fe20000000f00 */
[----:B------:R-:W-:Y:S01]  /*4180*/  IMAD.MOV.U32 R154, RZ, RZ, R177 ;  /* 0x000000ffff9a7224 */ /* 0x000fe200078e00b1 */
[----:B------:R-:W-:Y:S01]  /*4190*/  MOV R177, R90 ;  /* 0x0000005a00b17202 */ /* 0x000fe20000000f00 */
[----:B------:R-:W-:Y:S01]  /*41a0*/  IMAD.MOV.U32 R90, RZ, RZ, R105 ;  /* 0x000000ffff5a7224 */ /* 0x000fe200078e0069 */
[----:B--2---:R0:W-:Y:S04]  /*41b0*/  STS.128 [R0+UR8+0x1800], R4 ;  /* 0x0018000400007988 */ /* 0x0041e80008000c08 */
[----:B------:R-:W-:Y:S01]  /*41c0*/  STS.128 [R3+UR8+0x1000], R8 ;  /* 0x0010000803007988 */ /* 0x000fe20008000c08 */
[----:B0-----:R-:W-:Y:S01]  /*41d0*/  IMAD.MOV.U32 R4, RZ, RZ, R250 ;  /* 0x000000ffff047224 */ /* 0x001fe200078e00fa */
[----:B------:R-:W-:Y:S01]  /*41e0*/  MOV R5, R249 ;  /* 0x000000f900057202 */ /* 0x000fe20000000f00 */
[----:B------:R-:W-:Y:S01]  /*41f0*/  IMAD.MOV.U32 R6, RZ, RZ, R221 ;  /* 0x000000ffff067224 */ /* 0x000fe200078e00dd */
[----:B------:R-:W-:-:S05]  /*4200*/  MOV R7, R16 ;  /* 0x0000001000077202 */ /* 0x000fca0000000f00 */
[----:B------:R0:W-:Y:S04]  /*4210*/  STS.128 [R3+UR8], R4 ;  /* 0x0000000403007988 */ /* 0x0001e80008000c08 */
[----:B------:R-:W-:Y:S01]  /*4220*/  STS.128 [R3+UR8+0x1800], R12 ;  /* 0x0018000c03007988 */ /* 0x000fe20008000c08 */
[----:B0-----:R-:W-:Y:S01]  /*4230*/  IMAD.MOV.U32 R4, RZ, RZ, R220 ;  /* 0x000000ffff047224 */ /* 0x001fe200078e00dc */
[----:B------:R-:W-:Y:S01]  /*4240*/  MOV R5, R23 ;  /* 0x0000001700057202 */ /* 0x000fe20000000f00 */
[----:B------:R-:W-:Y:S01]  /*4250*/  IMAD.MOV.U32 R6, RZ, RZ, R22 ;  /* 0x000000ffff067224 */ /* 0x000fe200078e0016 */
[----:B------:R-:W-:-:S05]  /*4260*/  MOV R7, R21 ;  /* 0x0000001500077202 */ /* 0x000fca0000000f00 */
[----:B------:R-:W-:Y:S01]  /*4270*/  STS.128 [R3+UR8+0x800], R4 ;  /* 0x0008000403007988 */ /* 0x000fe20008000c08 */
[----:B------:R-:W-:-:S04]  /*4280*/  SHF.L.U32 R16, R248, 0x1, RZ ;  /* 0x00000001f8107819 */ /* 0x000fc800000006ff */
[----:B------:R-:W-:-:S04]  /*4290*/  LOP3.LUT R16, R16, 0x80, RZ, 0xc0, !PT ;  /* 0x0000008010107812 */ /* 0x000fc800078ec0ff */
[----:B------:R-:W-:Y:S01]  /*42a0*/  IADD3 R2, R2, UR8, R16 ;  /* 0x0000000802027c10 */ /* 0x000fe2000fffe010 */
[----:B------:R-:W-:Y:S06]  /*42b0*/  BAR.SYNC.DEFER_BLOCKING 0x0 ;  /* 0x0000000000007b1d */ /* 0x000fec0000010000 */
[----:B------:R-:W0:Y:S04]  /*42c0*/  LDS.128 R20, [R2] ;  /* 0x0000000002147984 */ /* 0x000e280000000c00 */
[----:B------:R-:W1:Y:S04]  /*42d0*/  LDS.128 R12, [R2+0x100] ;  /* 0x00010000020c7984 */ /* 0x000e680000000c00 */
[----:B------:R-:W2:Y:S04]  /*42e0*/  LDS.128 R8, [R2+0x200] ;  /* 0x0002000002087984 */ /* 0x000ea80000000c00 */
[----:B------:R-:W3:Y:S04]  /*42f0*/  LDS.128 R4, [R2+0x300] ;  /* 0x0003000002047984 */ /* 0x000ee80000000c00 */
[----:B------:R-:W-:Y:S04]  /*4300*/  LDS.128 R248, [R2+0x400] ;  /* 0x0004000002f87984 */ /* 0x000fe80000000c00 */
[----:B0-----:R0:W-:Y:S04]  /*4310*/  STL [R1+0x34], R21 ;  /* 0x0000341501007387 */ /* 0x0011e80000100800 */
[----:B------:R4:W-:Y:S04]  /*4320*/  STL [R1+0x3c], R23 ;  /* 0x00003c1701007387 */ /* 0x0009e80000100800 */
[----:B-1----:R-:W-:Y:S04]  /*4330*/  STL.64 [R1+0x20], R12 ;  /* 0x0000200c01007387 */ /* 0x002fe80000100a00 */
[----:B------:R-:W-:Y:S04]  /*4340*/  STL.64 [R1+0x28], R14 ;  /* 0x0000280e01007387 */ /* 0x000fe80000100a00 */
[----:B--2---:R-:W-:Y:S04]  /*4350*/  STL.64 [R1+0x10], R8 ;  /* 0x0000100801007387 */ /* 0x004fe80000100a00 */
[----:B------:R-:W-:Y:S04]  /*4360*/  STL.64 [R1+0x18], R10 ;  /* 0x0000180a01007387 */ /* 0x000fe80000100a00 */
[----:B---3--:R-:W-:Y:S04]  /*4370*/  STL.64 [R1], R4 ;  /* 0x0000000401007387 */ /* 0x008fe80000100a00 */
[----:B------:R-:W-:Y:S04]  /*4380*/  STL.64 [R1+0x8], R6 ;  /* 0x0000080601007387 */ /* 0x000fe80000100a00 */
[----:B------:R-:W-:Y:S04]  /*4390*/  LDS.128 R12, [R2+0x500] ;  /* 0x00050000020c7984 */ /* 0x000fe80000000c00 */
[----:B------:R-:W1:Y:S04]  /*43a0*/  LDS.128 R8, [R2+0x600] ;  /* 0x0006000002087984 */ /* 0x000e680000000c00 */
[----:B------:R-:W2:Y:S01]  /*43b0*/  LDS.128 R4, [R2+0x700] ;  /* 0x0007000002047984 */ /* 0x000ea20000000c00 */
[----:B------:R-:W-:Y:S01]  /*43c0*/  IMAD.MOV.U32 R16, RZ, RZ, R152 ;  /* 0x000000ffff107224 */ /* 0x000fe200078e0098 */
[----:B------:R-:W-:Y:S01]  /*43d0*/  BAR.SYNC.DEFER_BLOCKING 0x0 ;  /* 0x0000000000007b1d */ /* 0x000fe20000010000 */
[----:B------:R-:W-:Y:S01]  /*43e0*/  IMAD.MOV.U32 R221, RZ, RZ, R20 ;  /* 0x000000ffffdd7224 */ /* 0x000fe200078e0014 */
[----:B------:R-:W-:Y:S01]  /*43f0*/  MOV R220, R22 ;  /* 0x0000001600dc7202 */ /* 0x000fe20000000f00 */
[----:B------:R-:W-:Y:S01]  /*4400*/  IMAD.MOV.U32 R20, RZ, RZ, R160 ;  /* 0x000000ffff147224 */ /* 0x000fe200078e00a0 */
[----:B0-----:R-:W-:Y:S01]  /*4410*/  MOV R21, R162 ;  /* 0x000000a200157202 */ /* 0x001fe20000000f00 */
[----:B------:R-:W-:Y:S01]  /*4420*/  IMAD.MOV.U32 R22, RZ, RZ, R176 ;  /* 0x000000ffff167224 */ /* 0x000fe200078e00b0 */
[----:B----4-:R-:W-:Y:S01]  /*4430*/  MOV R23, R178 ;  /* 0x000000b200177202 */ /* 0x010fe20000000f00 */
[----:B------:R0:W-:Y:S02]  /*4440*/  STS.128 [R0+UR8], R16 ;  /* 0x0000001000007988 */ /* 0x0001e40008000c08 */
[----:B0-----:R-:W-:Y:S01]  /*4450*/  IMAD.MOV.U32 R16, RZ, RZ, R156 ;  /* 0x000000ffff107224 */ /* 0x001fe200078e009c */
[----:B------:R-:W-:Y:S01]  /*4460*/  MOV R17, R158 ;  /* 0x0000009e00117202 */ /* 0x000fe20000000f00 */
[----:B------:R-:W-:Y:S01]  /*4470*/  IMAD.MOV.U32 R18, RZ, RZ, R172 ;  /* 0x000000ffff127224 */ /* 0x000fe200078e00ac */
[----:B------:R-:W-:-:S05]  /*4480*/  MOV R19, R174 ;  /* 0x000000ae00137202 */ /* 0x000fca0000000f00 */
[----:B------:R0:W-:Y:S01]  /*4490*/  STS.128 [R0+UR8+0x800], R16 ;  /* 0x0008001000007988 */ /* 0x0001e20008000c08 */
[----:B------:R-:W-:-:S03]  /*44a0*/  IMAD.MOV.U32 R152, RZ, RZ, R161 ;  /* 0x000000ffff987224 */ /* 0x000fc600078e00a1 */
[----:B------:R3:W-:Y:S01]  /*44b0*/  STS.128 [R0+UR8+0x1000], R20 ;  /* 0x0010001400007988 */ /* 0x0007e20008000c08 */
[----:B0-----:R-:W-:Y:S01]  /*44c0*/  IMAD.MOV.U32 R16, RZ, RZ, R164 ;  /* 0x000000ffff107224 */ /* 0x001fe200078e00a4 */
[----:B------:R-:W-:Y:S01]  /*44d0*/  MOV R17, R166 ;  /* 0x000000a600117202 */ /* 0x000fe20000000f00 */
[----:B------:R-:W-:Y:S01]  /*44e0*/  IMAD.MOV.U32 R18, RZ, RZ, R180 ;  /* 0x000000ffff127224 */ /* 0x000fe200078e00b4 */
[----:B------:R-:W-:-:S05]  /*44f0*/  MOV R19, R182 ;  /* 0x000000b600137202 */ /* 0x000fca0000000f00 */
[----:B------:R0:W-:Y:S01]  /*4500*/  STS.128 [R0+UR8+0x1800], R16 ;  /* 0x0018001000007988 */ /* 0x0001e20008000c08 */
[----:B---3--:R-:W-:Y:S01]  /*4510*/  IMAD.MOV.U32 R20, RZ, RZ, R157 ;  /* 0x000000ffff147224 */ /* 0x008fe200078e009d */
[----:B------:R-:W-:Y:S01]  /*4520*/  MOV R21, R159 ;  /* 0x0000009f00157202 */ /* 0x000fe20000000f00 */
[----:B------:R-:W-:Y:S01]  /*4530*/  IMAD.MOV.U32 R22, RZ, RZ, R173 ;  /* 0x000000ffff167224 */ /* 0x000fe200078e00ad */
[----:B------:R-:W-:Y:S01]  /*4540*/  MOV R23, R175 ;  /* 0x000000af00177202 */ /* 0x000fe20000000f00 */
[----:B0-----:R-:W-:Y:S01]  /*4550*/  IMAD.MOV.U32 R16, RZ, RZ, R153 ;  /* 0x000000ffff107224 */ /* 0x001fe200078e0099 */
[----:B------:R-:W-:Y:S01]  /*4560*/  MOV R17, R155 ;  /* 0x0000009b00117202 */ /* 0x000fe20000000f00 */
[----:B------:R-:W-:Y:S01]  /*4570*/  IMAD.MOV.U32 R18, RZ, RZ, R169 ;  /* 0x000000ffff127224 */ /* 0x000fe200078e00a9 */
[----:B------:R-:W-:Y:S02]  /*4580*/  MOV R19, R171 ;  /* 0x000000ab00137202 */ /* 0x000fe40000000f00 */
[----:B------:R-:W-:-:S02]  /*4590*/  MOV R153, R163 ;  /* 0x000000a300997202 */ /* 0x000fc40000000f00 */
[----:B------:R-:W-:Y:S01]  /*45a0*/  MOV R155, R179 ;  /* 0x000000b3009b7202 */ /* 0x000fe20000000f00 */
[----:B------:R0:W-:Y:S04]  /*45b0*/  STS.128 [R3+UR8], R16 ;  /* 0x0000001003007988 */ /* 0x0001e80008000c08 */
[----:B------:R-:W-:Y:S04]  /*45c0*/  STS.128 [R3+UR8+0x800], R20 ;  /* 0x0008001403007988 */ /* 0x000fe80008000c08 */
[----:B------:R-:W-:Y:S01]  /*45d0*/  STS.128 [R3+UR8+0x1000], R152 ;  /* 0x0010009803007988 */ /* 0x000fe20008000c08 */
[----:B0-----:R-:W-:Y:S01]  /*45e0*/  IMAD.MOV.U32 R16, RZ, RZ, R165 ;  /* 0x000000ffff107224 */ /* 0x001fe200078e00a5 */
[----:B------:R-:W-:Y:S01]  /*45f0*/  MOV R17, R167 ;  /* 0x000000a700117202 */ /* 0x000fe20000000f00 */
[----:B------:R-:W-:Y:S01]  /*4600*/  IMAD.MOV.U32 R18, RZ, RZ, R181 ;  /* 0x000000ffff127224 */ /* 0x000fe200078e00b5 */
[----:B------:R-:W-:-:S05]  /*4610*/  MOV R19, R183 ;  /* 0x000000b700137202 */ /* 0x000fca0000000f00 */
[----:B------:R-:W-:Y:S01]  /*4620*/  STS.128 [R3+UR8+0x1800], R16 ;  /* 0x0018001003007988 */ /* 0x000fe20008000c08 */
[----:B------:R-:W-:Y:S01]  /*4630*/  BAR.SYNC.DEFER_BLOCKING 0x0 ;  /* 0x0000000000007b1d */ /* 0x000fe20000010000 */
[----:B------:R-:W-:Y:S01]  /*4640*/  IMAD.MOV.U32 R176, RZ, RZ, R88 ;  /* 0x000000ffffb07224 */ /* 0x000fe200078e0058 */
[----:B------:R-:W-:Y:S01]  /*4650*/  MOV R179, R106 ;  /* 0x0000006a00b37202 */ /* 0x000fe20000000f00 */
[----:B------:R-:W-:-:S03]  /*4660*/  IMAD.MOV.U32 R178, RZ, RZ, R104 ;  /* 0x000000ffffb27224 */ /* 0x000fc600078e0068 */
[----:B------:R-:W-:Y:S04]  /*4670*/  LDS.128 R172, [R2] ;  /* 0x0000000002ac7984 */ /* 0x000fe80000000c00 */
[----:B------:R-:W-:Y:S04]  /*4680*/  LDS.128 R168, [R2+0x100] ;  /* 0x0001000002a87984 */ /* 0x000fe80000000c00 */
[----:B------:R-:W-:Y:S04]  /*4690*/  LDS.128 R164, [R2+0x200] ;  /* 0x0002000002a47984 */ /* 0x000fe80000000c00 */
[----:B------:R-:W-:Y:S04]  /*46a0*/  LDS.128 R160, [R2+0x300] ;  /* 0x0003000002a07984 */ /* 0x000fe80000000c00 */
[----:B------:R-:W-:Y:S04]  /*46b0*/  LDS.128 R156, [R2+0x400] ;  /* 0x00040000029c7984 */ /* 0x000fe80000000c00 */
[----:B------:R-:W-:Y:S04]  /*46c0*/  LDS.128 R152, [R2+0x500] ;  /* 0x0005000002987984 */ /* 0x000fe80000000c00 */
[----:B------:R-:W0:Y:S04]  /*46d0*/  LDS.128 R20, [R2+0x600] ;  /* 0x0006000002147984 */ /* 0x000e280000000c00 */
[----:B------:R-:W3:Y:S01]  /*46e0*/  LDS.128 R16, [R2+0x700] ;  /* 0x0007000002107984 */ /* 0x000ee20000000c00 */
[----:B------:R-:W-:Y:S01]  /*46f0*/  BAR.SYNC.DEFER_BLOCKING 0x0 ;  /* 0x0000000000007b1d */ /* 0x000fe20000010000 */
[----:B------:R-:W-:Y:S01]  /*4700*/  IMAD.MOV.U32 R88, RZ, RZ, R89 ;  /* 0x000000ffff587224 */ /* 0x000fe200078e0059 */
[----:B------:R-:W-:Y:S01]  /*4710*/  MOV R181, R98 ;  /* 0x0000006200b57202 */ /* 0x000fe20000000f00 */
[----:B------:R-:W-:Y:S01]  /*4720*/  IMAD.MOV.U32 R180, RZ, RZ, R96 ;  /* 0x000000ffffb47224 */ /* 0x000fe200078e0060 */
[----:B------:R-:W-:Y:S01]  /*4730*/  MOV R183, R114 ;  /* 0x0000007200b77202 */ /* 0x000fe20000000f00 */
[----:B------:R-:W-:Y:S01]  /*4740*/  IMAD.MOV.U32 R182, RZ, RZ, R112 ;  /* 0x000000ffffb67224 */ /* 0x000fe200078e0070 */
[----:B------:R-:W-:-:S02]  /*4750*/  MOV R89, R91 ;  /* 0x0000005b00597202 */ /* 0x000fc40000000f00 */
[----:B------:R-:W-:Y:S01]  /*4760*/  MOV R91, R107 ;  /* 0x0000006b005b7202 */ /* 0x000fe20000000f00 */
[----:B------:R-:W-:Y:S01]  /*4770*/  IMAD.MOV.U32 R96, RZ, RZ, R97 ;  /* 0x000000ffff607224 */ /* 0x000fe200078e0061 */
[----:B------:R-:W-:Y:S01]  /*4780*/  MOV R97, R99 ;  /* 0x0000006300617202 */ /* 0x000fe20000000f00 */
[----:B------:R4:W-:Y:S01]  /*4790*/  STS.128 [R0+UR8], R176 ;  /* 0x000000b000007988 */ /* 0x0009e20008000c08 */
[----:B------:R-:W-:Y:S01]  /*47a0*/  IMAD.MOV.U32 R98, RZ, RZ, R113 ;  /* 0x000000ffff627224 */ /* 0x000fe200078e0071 */
[----:B------:R-:W-:Y:S02]  /*47b0*/  MOV R99, R115 ;  /* 0x0000007300637202 */ /* 0x000fe40000000f00 */
[----:B------:R-:W-:Y:S01]  /*47c0*/  STS.128 [R0+UR8+0x1000], R180 ;  /* 0x001000b400007988 */ /* 0x000fe20008000c08 */
[----:B----4-:R-:W-:Y:S01]  /*47d0*/  IMAD.MOV.U32 R176, RZ, RZ, R92 ;  /* 0x000000ffffb07224 */ /* 0x010fe200078e005c */
[----:B------:R-:W-:Y:S01]  /*47e0*/  MOV R177, R94 ;  /* 0x0000005e00b17202 */ /* 0x000fe20000000f00 */
[----:B------:R-:W-:Y:S01]  /*47f0*/  IMAD.MOV.U32 R178, RZ, RZ, R108 ;  /* 0x000000ffffb27224 */ /* 0x000fe200078e006c */
[----:B------:R-:W-:-:S05]  /*4800*/  MOV R179, R110 ;  /* 0x0000006e00b37202 */ /* 0x000fca0000000f00 */
[----:B------:R4:W-:Y:S01]  /*4810*/  STS.128 [R0+UR8+0x800], R176 ;  /* 0x000800b000007988 */ /* 0x0009e20008000c08 */
[----:B------:R-:W-:Y:S01]  /*4820*/  IMAD.MOV.U32 R92, RZ, RZ, R93 ;  /* 0x000000ffff5c7224 */ /* 0x000fe200078e005d */
[----:B------:R-:W-:Y:S01]  /*4830*/  MOV R93, R95 ;  /* 0x0000005f005d7202 */ /* 0x000fe20000000f00 */
[----:B------:R-:W-:Y:S01]  /*4840*/  IMAD.MOV.U32 R94, RZ, RZ, R109 ;  /* 0x000000ffff5e7224 */ /* 0x000fe200078e006d */
[----:B------:R-:W-:Y:S01]  /*4850*/  MOV R95, R111 ;  /* 0x0000006f005f7202 */ /* 0x000fe20000000f00 */
[----:B----4-:R-:W-:Y:S01]  /*4860*/  IMAD.MOV.U32 R176, RZ, RZ, R100 ;  /* 0x000000ffffb07224 */ /* 0x010fe200078e0064 */
[----:B------:R-:W-:Y:S01]  /*4870*/  MOV R177, R102 ;  /* 0x0000006600b17202 */ /* 0x000fe20000000f00 */
[----:B------:R-:W-:Y:S01]  /*4880*/  IMAD.MOV.U32 R178, RZ, RZ, R116 ;  /* 0x000000ffffb27224 */ /* 0x000fe200078e0074 */
[----:B------:R-:W-:-:S05]  /*4890*/  MOV R179, R118 ;  /* 0x0000007600b37202 */ /* 0x000fca0000000f00 */
[----:B------:R-:W-:Y:S04]  /*48a0*/  STS.128 [R0+UR8+0x1800], R176 ;  /* 0x001800b000007988 */ /* 0x000fe80008000c08 */
[----:B------:R4:W-:Y:S04]  /*48b0*/  STS.128 [R3+UR8], R88 ;  /* 0x0000005803007988 */ /* 0x0009e80008000c08 */
[----:B------:R-:W-:Y:S04]  /*48c0*/  STS.128 [R3+UR8+0x800], R92 ;  /* 0x0008005c03007988 */ /* 0x000fe80008000c08 */
[----:B------:R-:W-:Y:S01]  /*48d0*/  STS.128 [R3+UR8+0x1000], R96 ;  /* 0x0010006003007988 */ /* 0x000fe20008000c08 */
[----:B----4-:R-:W-:Y:S01]  /*48e0*/  IMAD.MOV.U32 R88, RZ, RZ, R101 ;  /* 0x000000ffff587224 */ /* 0x010fe200078e0065 */
[----:B------:R-:W-:Y:S01]  /*48f0*/  MOV R89, R103 ;  /* 0x0000006700597202 */ /* 0x000fe20000000f00 */
[----:B------:R-:W-:Y:S01]  /*4900*/  IMAD.MOV.U32 R90, RZ, RZ, R117 ;  /* 0x000000ffff5a7224 */ /* 0x000fe200078e0075 */
[----:B------:R-:W-:-:S05]  /*4910*/  MOV R91, R119 ;  /* 0x00000077005b7202 */ /* 0x000fca0000000f00 */
[----:B------:R-:W-:Y:S01]  /*4920*/  STS.128 [R3+UR8+0x1800], R88 ;  /* 0x0018005803007988 */ /* 0x000fe20008000c08 */
[----:B------:R-:W-:Y:S01]  /*4930*/  BAR.SYNC.DEFER_BLOCKING 0x0 ;  /* 0x0000000000007b1d */ /* 0x000fe20000010000 */
[----:B------:R-:W-:Y:S01]  /*4940*/  IMAD.MOV.U32 R176, RZ, RZ, R24 ;  /* 0x000000ffffb07224 */ /* 0x000fe200078e0018 */
[----:B------:R-:W-:Y:S01]  /*4950*/  MOV R177, R26 ;  /* 0x0000001a00b17202 */ /* 0x000fe20000000f00 */
[----:B------:R-:W-:Y:S01]  /*4960*/  IMAD.MOV.U32 R178, RZ, RZ, R40 ;  /* 0x000000ffffb27224 */ /* 0x000fe200078e0028 */
[----:B------:R-:W-:Y:S02]  /*4970*/  MOV R179, R42 ;  /* 0x0000002a00b37202 */ /* 0x000fe40000000f00 */
[----:B------:R-:W-:Y:S04]  /*4980*/  LDS.128 R116, [R2] ;  /* 0x0000000002747984 */ /* 0x000fe80000000c00 */
[----:B------:R-:W-:Y:S04]  /*4990*/  LDS.128 R112, [R2+0x100] ;  /* 0x0001000002707984 */ /* 0x000fe80000000c00 */
[----:B------:R-:W-:Y:S04]  /*49a0*/  LDS.128 R108, [R2+0x200] ;  /* 0x00020000026c7984 */ /* 0x000fe80000000c00 */
[----:B------:R-:W-:Y:S04]  /*49b0*/  LDS.128 R104, [R2+0x300] ;  /* 0x0003000002687984 */ /* 0x000fe80000000c00 */
[----:B------:R-:W-:Y:S04]  /*49c0*/  LDS.128 R100, [R2+0x400] ;  /* 0x0004000002647984 */ /* 0x000fe80000000c00 */
[----:B------:R-:W-:Y:S04]  /*49d0*/  LDS.128 R96, [R2+0x500] ;  /* 0x0005000002607984 */ /* 0x000fe80000000c00 */
[----:B------:R-:W-:Y:S04]  /*49e0*/  LDS.128 R92, [R2+0x600] ;  /* 0x00060000025c7984 */ /* 0x000fe80000000c00 */
[----:B------:R-:W-:Y:S01]  /*49f0*/  LDS.128 R88, [R2+0x700] ;  /* 0x0007000002587984 */ /* 0x000fe20000000c00 */
[----:B------:R-:W-:Y:S06]  /*4a00*/  BAR.SYNC.DEFER_BLOCKING 0x0 ;  /* 0x0000000000007b1d */ /* 0x000fec0000010000 */
[----:B------:R4:W-:Y:S02]  /*4a10*/  STS.128 [R0+UR8], R176 ;  /* 0x000000b000007988 */ /* 0x0009e40008000c08 */
[----:B----4-:R-:W-:Y:S01]  /*4a20*/  IMAD.MOV.U32 R176, RZ, RZ, R28 ;  /* 0x000000ffffb07224 */ /* 0x010fe200078e001c */
[----:B------:R-:W-:Y:S01]  /*4a30*/  MOV R177, R30 ;  /* 0x0000001e00b17202 */ /* 0x000fe20000000f00 */
[----:B------:R-:W-:Y:S01]  /*4a40*/  IMAD.MOV.U32 R178, RZ, RZ, R44 ;  /* 0x000000ffffb27224 */ /* 0x000fe200078e002c */
[----:B------:R-:W-:-:S05]  /*4a50*/  MOV R179, R46 ;  /* 0x0000002e00b37202 */ /* 0x000fca0000000f00 */
[----:B------:R4:W-:Y:S02]  /*4a60*/  STS.128 [R0+UR8+0x800], R176 ;  /* 0x000800b000007988 */ /* 0x0009e40008000c08 */
[----:B----4-:R-:W-:Y:S01]  /*4a70*/  IMAD.MOV.U32 R176, RZ, RZ, R36 ;  /* 0x000000ffffb07224 */ /* 0x010fe200078e0024 */
[----:B------:R-:W-:Y:S01]  /*4a80*/  MOV R177, R38 ;  /* 0x0000002600b17202 */ /* 0x000fe20000000f00 */
[----:B------:R-:W-:Y:S01]  /*4a90*/  IMAD.MOV.U32 R178, RZ, RZ, R52 ;  /* 0x000000ffffb27224 */ /* 0x000fe200078e0034 */
[----:B------:R-:W-:-:S05]  /*4aa0*/  MOV R179, R54 ;  /* 0x0000003600b37202 */ /* 0x000fca0000000f00 */
[----:B------:R4:W-:Y:S04]  /*4ab0*/  STS.128 [R0+UR8+0x1800], R176 ;  /* 0x001800b000007988 */ /* 0x0009e80008000c08 */
[----:B----4-:R-:W4:Y:S01]  /*4ac0*/  LDL.LU R176, [R1+0x4c] ;  /* 0x00004c0001b07983 */ /* 0x010f220000300800 */
        /* <DEDUP_REMOVED lines=9> */
[----:B------:R-:W-:Y:S01]  /*4b60*/  STS.128 [R0+UR8+0x1000], R180 ;  /* 0x001000b400007988 */ /* 0x000fe20008000c08 */
[----:B------:R-:W-:Y:S01]  /*4b70*/  MOV R29, R31 ;  /* 0x0000001f001d7202 */ /* 0x000fe20000000f00 */
[----:B------:R-:W-:Y:S01]  /*4b80*/  IMAD.MOV.U32 R30, RZ, RZ, R45 ;  /* 0x000000ffff1e7224 */ /* 0x000fe200078e002d */
[----:B------:R-:W-:Y:S01]  /*4b90*/  MOV R31, R47 ;  /* 0x0000002f001f7202 */ /* 0x000fe20000000f00 */
[----:B------:R5:W-:Y:S01]  /*4ba0*/  STS.128 [R3+UR8], R24 ;  /* 0x0000001803007988 */ /* 0x000be20008000c08 */
[----:B------:R-:W-:Y:S01]  /*4bb0*/  IMAD.MOV.U32 R44, RZ, RZ, R33 ;  /* 0x000000ffff2c7224 */ /* 0x000fe200078e0021 */
[----:B------:R-:W-:Y:S01]  /*4bc0*/  MOV R45, R35 ;  /* 0x00000023002d7202 */ /* 0x000fe20000000f00 */
[----:B------:R-:W-:Y:S01]  /*4bd0*/  IMAD.MOV.U32 R46, RZ, RZ, R49 ;  /* 0x000000ffff2e7224 */ /* 0x000fe200078e0031 */
[----:B------:R-:W-:Y:S01]  /*4be0*/  MOV R47, R51 ;  /* 0x00000033002f7202 */ /* 0x000fe20000000f00 */
[----:B------:R-:W-:Y:S04]  /*4bf0*/  STS.128 [R3+UR8+0x800], R28 ;  /* 0x0008001c03007988 */ /* 0x000fe80008000c08 */
[----:B------:R-:W-:Y:S01]  /*4c00*/  STS.128 [R3+UR8+0x1000], R44 ;  /* 0x0010002c03007988 */ /* 0x000fe20008000c08 */
[----:B-----5:R-:W-:Y:S01]  /*4c10*/  IMAD.MOV.U32 R24, RZ, RZ, R37 ;  /* 0x000000ffff187224 */ /* 0x020fe200078e0025 */
        /* <DEDUP_REMOVED lines=16> */
[----:B------:R-:W-:Y:S01]  /*4d20*/  BAR.SYNC.DEFER_BLOCKING 0x0 ;  /* 0x0000000000007b1d */ /* 0x000fe20000010000 */
[----:B------:R-:W-:Y:S01]  /*4d30*/  IMAD.MOV.U32 R180, RZ, RZ, R241 ;  /* 0x000000ffffb47224 */ /* 0x000fe200078e00f1 */
[----:B------:R-:W-:Y:S01]  /*4d40*/  MOV R181, R240 ;  /* 0x000000f000b57202 */ /* 0x000fe20000000f00 */
[----:B------:R-:W-:Y:S01]  /*4d50*/  IMAD.MOV.U32 R182, RZ, RZ, R239 ;  /* 0x000000ffffb67224 */ /* 0x000fe200078e00ef */
[----:B------:R-:W-:-:S05]  /*4d60*/  MOV R183, R238 ;  /* 0x000000ee00b77202 */ /* 0x000fca0000000f00 */
[----:B------:R5:W-:Y:S02]  /*4d70*/  STS.128 [R0+UR8+0x1000], R180 ;  /* 0x001000b400007988 */ /* 0x000be40008000c08 */
[----:B-----5:R-:W-:Y:S01]  /*4d80*/  IMAD.MOV.U32 R180, RZ, RZ, R229 ;  /* 0x000000ffffb47224 */ /* 0x020fe200078e00e5 */
        /* <DEDUP_REMOVED lines=11> */
[----:B----4-:R4:W-:Y:S02]  /*4e40*/  STS.128 [R0+UR8], R176 ;  /* 0x000000b000007988 */ /* 0x0109e40008000c08 */
        /* <DEDUP_REMOVED lines=10> */
[----:B------:R-:W-:Y:S01]  /*4ef0*/  STS.128 [R3+UR8+0x800], R180 ;  /* 0x000800b403007988 */ /* 0x000fe20008000c08 */
[----:B----4-:R-:W-:Y:S01]  /*4f00*/  IMAD.MOV.U32 R176, RZ, RZ, R233 ;  /* 0x000000ffffb07224 */ /* 0x010fe200078e00e9 */
[----:B------:R-:W-:Y:S01]  /*4f10*/  MOV R177, R232 ;  /* 0x000000e800b17202 */ /* 0x000fe20000000f00 */
[----:B------:R-:W-:Y:S01]  /*4f20*/  IMAD.MOV.U32 R178, RZ, RZ, R231 ;  /* 0x000000ffffb27224 */ /* 0x000fe200078e00e7 */
[----:B------:R-:W-:-:S05]  /*4f30*/  MOV R179, R230 ;  /* 0x000000e600b37202 */ /* 0x000fca0000000f00 */
[----:B------:R4:W-:Y:S04]  /*4f40*/  STS.128 [R3+UR8], R176 ;  /* 0x000000b003007988 */ /* 0x0009e80008000c08 */
        /* <DEDUP_REMOVED lines=11> */
[----:B------:R-:W4:Y:S04]  /*5000*/  LDS.128 R236, [R2] ;  /* 0x0000000002ec7984 */ /* 0x000f280000000c00 */
[----:B------:R-:W5:Y:S04]  /*5010*/  LDS.128 R232, [R2+0x100] ;  /* 0x0001000002e87984 */ /* 0x000f680000000c00 */
[----:B------:R-:W5:Y:S04]  /*5020*/  LDS.128 R228, [R2+0x200] ;  /* 0x0002000002e47984 */ /* 0x000f680000000c00 */
[----:B------:R-:W5:Y:S04]  /*5030*/  LDS.128 R224, [R2+0x300] ;  /* 0x0003000002e07984 */ /* 0x000f680000000c00 */
[----:B------:R-:W5:Y:S04]  /*5040*/  LDS.128 R220, [R2+0x400] ;  /* 0x0004000002dc7984 */ /* 0x000f680000000c00 */
[----:B------:R-:W5:Y:S04]  /*5050*/  LDS.128 R216, [R2+0x500] ;  /* 0x0005000002d87984 */ /* 0x000f680000000c00 */
[----:B------:R-:W5:Y:S04]  /*5060*/  LDS.128 R180, [R2+0x600] ;  /* 0x0006000002b47984 */ /* 0x000f680000000c00 */
[----:B------:R-:W5:Y:S01]  /*5070*/  LDS.128 R176, [R2+0x700] ;  /* 0x0007000002b07984 */ /* 0x000f620000000c00 */
[----:B------:R-:W-:Y:S01]  /*5080*/  BAR.SYNC.DEFER_BLOCKING 0x0 ;  /* 0x0000000000007b1d */ /* 0x000fe20000010000 */
[----:B------:R-:W-:Y:S01]  /*5090*/  IMAD.MOV.U32 R244, RZ, RZ, R192 ;  /* 0x000000fffff47224 */ /* 0x000fe200078e00c0 */
[----:B------:R-:W-:Y:S01]  /*50a0*/  MOV R245, R194 ;  /* 0x000000c200f57202 */ /* 0x000fe20000000f00 */
[----:B------:R-:W-:Y:S01]  /*50b0*/  IMAD.MOV.U32 R192, RZ, RZ, R193 ;  /* 0x000000ffffc07224 */ /* 0x000fe200078e00c1 */
[----:B------:R-:W-:Y:S01]  /*50c0*/  MOV R193, R195 ;  /* 0x000000c300c17202 */ /* 0x000fe20000000f00 */
[----:B------:R-:W-:Y:S01]  /*50d0*/  IMAD.MOV.U32 R194, RZ, RZ, R209 ;  /* 0x000000ffffc27224 */ /* 0x000fe200078e00d1 */
[----:B------:R-:W-:Y:S01]  /*50e0*/  MOV R195, R211 ;  /* 0x000000d300c37202 */ /* 0x000fe20000000f00 */
[----:B------:R1:W-:Y:S04]  /*50f0*/  STS.128 [R0+UR8], R240 ;  /* 0x000000f000007988 */ /* 0x0003e80008000c08 */
[----:B------:R-:W-:Y:S01]  /*5100*/  STS.128 [R0+UR8+0x1000], R244 ;  /* 0x001000f400007988 */ /* 0x000fe20008000c08 */
[----:B-1----:R-:W-:Y:S01]  /*5110*/  IMAD.MOV.U32 R240, RZ, RZ, R188 ;  /* 0x000000fffff07224 */ /* 0x002fe200078e00bc */
        /* <DEDUP_REMOVED lines=8> */
[----:B-1----:R-:W-:Y:S01]  /*51a0*/  IMAD.MOV.U32 R240, RZ, RZ, R196 ;  /* 0x000000fffff07224 */ /* 0x002fe200078e00c4 */
[----:B------:R-:W-:Y:S01]  /*51b0*/  MOV R241, R198 ;  /* 0x000000c600f17202 */ /* 0x000fe20000000f00 */
[----:B------:R-:W-:Y:S01]  /*51c0*/  IMAD.MOV.U32 R242, RZ, RZ, R212 ;  /* 0x000000fffff27224 */ /* 0x000fe200078e00d4 */
[----:B------:R-:W-:-:S05]  /*51d0*/  MOV R243, R214 ;  /* 0x000000d600f37202 */ /* 0x000fca0000000f00 */
[----:B------:R-:W-:Y:S04]  /*51e0*/  STS.128 [R0+UR8+0x1800], R240 ;  /* 0x001800f000007988 */ /* 0x000fe80008000c08 */
[----:B------:R1:W-:Y:S04]  /*51f0*/  STS.128 [R3+UR8], R184 ;  /* 0x000000b803007988 */ /* 0x0003e80008000c08 */
[----:B------:R-:W-:Y:S04]  /*5200*/  STS.128 [R3+UR8+0x800], R188 ;  /* 0x000800bc03007988 */ /* 0x000fe80008000c08 */
[----:B------:R-:W-:Y:S01]  /*5210*/  STS.128 [R3+UR8+0x1000], R192 ;  /* 0x001000c003007988 */ /* 0x000fe20008000c08 */
[----:B-1----:R-:W-:Y:S01]  /*5220*/  IMAD.MOV.U32 R184, RZ, RZ, R197 ;  /* 0x000000ffffb87224 */ /* 0x002fe200078e00c5 */
        /* <DEDUP_REMOVED lines=9> */
[----:B------:R-:W1:Y:S04]  /*52c0*/  LDS.128 R212, [R2] ;  /* 0x0000000002d47984 */ /* 0x000e680000000c00 */
[----:B------:R-:W1:Y:S04]  /*52d0*/  LDS.128 R208, [R2+0x100] ;  /* 0x0001000002d07984 */ /* 0x000e680000000c00 */
[----:B------:R-:W1:Y:S04]  /*52e0*/  LDS.128 R204, [R2+0x200] ;  /* 0x0002000002cc7984 */ /* 0x000e680000000c00 */
[----:B------:R-:W1:Y:S04]  /*52f0*/  LDS.128 R200, [R2+0x300] ;  /* 0x0003000002c87984 */ /* 0x000e680000000c00 */
[----:B------:R-:W1:Y:S04]  /*5300*/  LDS.128 R196, [R2+0x400] ;  /* 0x0004000002c47984 */ /* 0x000e680000000c00 */
[----:B------:R-:W1:Y:S04]  /*5310*/  LDS.128 R192, [R2+0x500] ;  /* 0x0005000002c07984 */ /* 0x000e680000000c00 */
[----:B------:R-:W1:Y:S04]  /*5320*/  LDS.128 R188, [R2+0x600] ;  /* 0x0006000002bc7984 */ /* 0x000e680000000c00 */
[----:B------:R-:W1:Y:S01]  /*5330*/  LDS.128 R184, [R2+0x700] ;  /* 0x0007000002b87984 */ /* 0x000e620000000c00 */
[----:B------:R-:W-:Y:S01]  /*5340*/  IMAD.MOV.U32 R241, RZ, RZ, R122 ;  /* 0x000000fffff17224 */ /* 0x000fe200078e007a */
[----:B------:R-:W-:Y:S01]  /*5350*/  MOV R243, R138 ;  /* 0x0000008a00f37202 */ /* 0x000fe20000000f00 */
[----:B------:R-:W-:Y:S01]  /*5360*/  BAR.SYNC.DEFER_BLOCKING 0x0 ;  /* 0x0000000000007b1d */ /* 0x000fe20000010000 */
[----:B------:R-:W-:Y:S01]  /*5370*/  IMAD.MOV.U32 R244, RZ, RZ, R128 ;  /* 0x000000fffff47224 */ /* 0x000fe200078e0080 */
[----:B------:R-:W-:Y:S01]  /*5380*/  MOV R245, R130 ;  /* 0x0000008200f57202 */ /* 0x000fe20000000f00 */
[----:B------:R-:W-:Y:S01]  /*5390*/  IMAD.MOV.U32 R246, RZ, RZ, R144 ;  /* 0x000000fffff67224 */ /* 0x000fe200078e0090 */
[----:B------:R-:W-:-:S02]  /*53a0*/  MOV R247, R146 ;  /* 0x0000009200f77202 */ /* 0x000fc40000000f00 */
[----:B------:R-:W-:Y:S01]  /*53b0*/  MOV R128, R129 ;  /* 0x0000008100807202 */ /* 0x000fe20000000f00 */
[----:B------:R-:W-:Y:S01]  /*53c0*/  IMAD.MOV.U32 R129, RZ, RZ, R131 ;  /* 0x000000ffff817224 */ /* 0x000fe200078e0083 */
[----:B------:R-:W-:Y:S01]  /*53d0*/  MOV R122, R137 ;  /* 0x00000089007a7202 */ /* 0x000fe20000000f00 */
[----:B------:R-:W-:Y:S01]  /*53e0*/  IMAD.MOV.U32 R131, RZ, RZ, R147 ;  /* 0x000000ffff837224 */ /* 0x000fe200078e0093 */
[----:B------:R-:W-:Y:S01]  /*53f0*/  MOV R130, R145 ;  /* 0x0000009100827202 */ /* 0x000fe20000000f00 */
[----:B------:R2:W-:Y:S04]  /*5400*/  STS.128 [R0+UR8], R240 ;  /* 0x000000f000007988 */ /* 0x0005e80008000c08 */
[----:B------:R0:W-:Y:S01]  /*5410*/  STS.128 [R0+UR8+0x1000], R244 ;  /* 0x001000f400007988 */ /* 0x0001e20008000c08 */
[----:B--2---:R-:W-:Y:S01]  /*5420*/  IMAD.MOV.U32 R240, RZ, RZ, R124 ;  /* 0x000000fffff07224 */ /* 0x004fe200078e007c */
[----:B------:R-:W-:Y:S01]  /*5430*/  MOV R241, R126 ;  /* 0x0000007e00f17202 */ /* 0x000fe20000000f00 */
[----:B------:R-:W-:Y:S01]  /*5440*/  IMAD.MOV.U32 R242, RZ, RZ, R140 ;  /* 0x000000fffff27224 */ /* 0x000fe200078e008c */
[----:B------:R-:W-:Y:S01]  /*5450*/  MOV R243, R142 ;  /* 0x0000008e00f37202 */ /* 0x000fe20000000f00 */
[----:B0-----:R-:W-:Y:S01]  /*5460*/  IMAD.MOV.U32 R247, RZ, RZ, R120 ;  /* 0x000000fffff77224 */ /* 0x001fe200078e0078 */
[----:B------:R-:W-:-:S03]  /*5470*/  MOV R120, R121 ;  /* 0x0000007900787202 */ /* 0x000fc60000000f00 */
[----:B------:R0:W-:Y:S01]  /*5480*/  STS.128 [R0+UR8+0x800], R240 ;  /* 0x000800f000007988 */ /* 0x0001e20008000c08 */
[----:B------:R-:W-:Y:S01]  /*5490*/  MOV R124, R125 ;  /* 0x0000007d007c7202 */ /* 0x000fe20000000f00 */
[----:B------:R-:W-:Y:S01]  /*54a0*/  IMAD.MOV.U32 R121, RZ, RZ, R123 ;  /* 0x000000ffff797224 */ /* 0x000fe200078e007b */
[----:B------:R-:W-:Y:S01]  /*54b0*/  MOV R126, R141 ;  /* 0x0000008d007e7202 */ /* 0x000fe20000000f00 */
[----:B------:R-:W-:Y:S02]  /*54c0*/  IMAD.MOV.U32 R125, RZ, RZ, R127 ;  /* 0x000000ffff7d7224 */ /* 0x000fe400078e007f */
[----:B------:R-:W-:Y:S02]  /*54d0*/  IMAD.MOV.U32 R123, RZ, RZ, R139 ;  /* 0x000000ffff7b7224 */ /* 0x000fe400078e008b */
[----:B------:R-:W-:Y:S01]  /*54e0*/  IMAD.MOV.U32 R127, RZ, RZ, R143 ;  /* 0x000000ffff7f7224 */ /* 0x000fe200078e008f */
[----:B0-----:R-:W-:Y:S01]  /*54f0*/  MOV R240, R132 ;  /* 0x0000008400f07202 */ /* 0x001fe20000000f00 */
[----:B------:R-:W-:Y:S01]  /*5500*/  IMAD.MOV.U32 R241, RZ, RZ, R134 ;  /* 0x000000fffff17224 */ /* 0x000fe200078e0086 */
[----:B------:R-:W-:Y:S01]  /*5510*/  MOV R132, R133 ;  /* 0x0000008500847202 */ /* 0x000fe20000000f00 */
[----:B------:R-:W-:Y:S01]  /*5520*/  IMAD.MOV.U32 R243, RZ, RZ, R150 ;  /* 0x000000fffff37224 */ /* 0x000fe200078e0096 */
[----:B------:R-:W-:Y:S01]  /*5530*/  MOV R242, R148 ;  /* 0x0000009400f27202 */ /* 0x000fe20000000f00 */
[----:B------:R-:W-:Y:S01]  /*5540*/  IMAD.MOV.U32 R133, RZ, RZ, R135 ;  /* 0x000000ffff857224 */ /* 0x000fe200078e0087 */
[----:B------:R-:W-:Y:S01]  /*5550*/  MOV R134, R149 ;  /* 0x0000009500867202 */ /* 0x000fe20000000f00 */
[----:B------:R-:W-:-:S02]  /*5560*/  IMAD.MOV.U32 R135, RZ, RZ, R151 ;  /* 0x000000ffff877224 */ /* 0x000fc400078e0097 */
[----:B------:R0:W-:Y:S04]  /*5570*/  STS.128 [R0+UR8+0x1800], R240 ;  /* 0x001800f000007988 */ /* 0x0001e80008000c08 */
[----:B------:R-:W-:Y:S04]  /*5580*/  STS.128 [R3+UR8], R120 ;  /* 0x0000007803007988 */ /* 0x000fe80008000c08 */
[----:B------:R-:W-:Y:S04]  /*5590*/  STS.128 [R3+UR8+0x800], R124 ;  /* 0x0008007c03007988 */ /* 0x000fe80008000c08 */
[----:B------:R-:W-:Y:S04]  /*55a0*/  STS.128 [R3+UR8+0x1000], R128 ;  /* 0x0010008003007988 */ /* 0x000fe80008000c08 */
[----:B------:R-:W-:Y:S01]  /*55b0*/  STS.128 [R3+UR8+0x1800], R132 ;  /* 0x0018008403007988 */ /* 0x000fe20008000c08 */
[----:B------:R-:W-:Y:S01]  /*55c0*/  BAR.SYNC.DEFER_BLOCKING 0x0 ;  /* 0x0000000000007b1d */ /* 0x000fe20000010000 */
[----:B0-----:R-:W-:Y:S01]  /*55d0*/  MOV R242, R72 ;  /* 0x0000004800f27202 */ /* 0x001fe20000000f00 */
[----:B------:R-:W-:Y:S01]  /*55e0*/  IMAD.MOV.U32 R243, RZ, RZ, R74 ;  /* 0x000000fffff37224 */ /* 0x000fe200078e004a */
[----:B------:R-:W-:-:S03]  /*55f0*/  MOV R74, R136 ;  /* 0x00000088004a7202 */ /* 0x000fc60000000f00 */
[----:B------:R-:W0:Y:S01]  /*5600*/  S2R R72, SR_TID.X ;  /* 0x0000000000487919 */ /* 0x000e220000002100 */
[----:B------:R-:W2:Y:S04]  /*5610*/  LDS.128 R148, [R2] ;  /* 0x0000000002947984 */ /* 0x000ea80000000c00 */
[----:B------:R-:W2:Y:S04]  /*5620*/  LDS.128 R144, [R2+0x100] ;  /* 0x0001000002907984 */ /* 0x000ea80000000c00 */
[----:B------:R-:W2:Y:S04]  /*5630*/  LDS.128 R140, [R2+0x200] ;  /* 0x00020000028c7984 */ /* 0x000ea80000000c00 */
[----:B------:R-:W2:Y:S04]  /*5640*/  LDS.128 R136, [R2+0x300] ;  /* 0x0003000002887984 */ /* 0x000ea80000000c00 */
[----:B------:R-:W2:Y:S04]  /*5650*/  LDS.128 R120, [R2+0x400] ;  /* 0x0004000002787984 */ /* 0x000ea80000000c00 */
[----:B------:R-:W2:Y:S04]  /*5660*/  LDS.128 R132, [R2+0x500] ;  /* 0x0005000002847984 */ /* 0x000ea80000000c00 */
[----:B------:R-:W2:Y:S04]  /*5670*/  LDS.128 R128, [R2+0x600] ;  /* 0x0006000002807984 */ /* 0x000ea80000000c00 */
[----:B------:R-:W2:Y:S01]  /*5680*/  LDS.128 R124, [R2+0x700] ;  /* 0x00070000027c7984 */ /* 0x000ea20000000c00 */
[----:B------:R-:W-:Y:S01]  /*5690*/  MOV R240, R56 ;  /* 0x0000003800f07202 */ /* 0x000fe20000000f00 */
[----:B------:R-:W-:Y:S01]  /*56a0*/  IMAD.MOV.U32 R241, RZ, RZ, R58 ;  /* 0x000000fffff17224 */ /* 0x000fe200078e003a */
[----:B------:R-:W-:Y:S01]  /*56b0*/  BAR.SYNC.DEFER_BLOCKING 0x0 ;  /* 0x0000000000007b1d */ /* 0x000fe20000010000 */
[----:B------:R-:W-:Y:S01]  /*56c0*/  MOV R244, R64 ;  /* 0x0000004000f47202 */ /* 0x000fe20000000f00 */
[----:B------:R-:W-:Y:S01]  /*56d0*/  IMAD.MOV.U32 R245, RZ, RZ, R66 ;  /* 0x000000fffff57224 */ /* 0x000fe200078e0042 */
[----:B------:R-:W-:-:S03]  /*56e0*/  MOV R246, R80 ;  /* 0x0000005000f67202 */ /* 0x000fc60000000f00 */
[----:B------:R-:W3:Y:S01]  /*56f0*/  S2R R252, SR_TID.X ;  /* 0x0000000000fc7919 */ /* 0x000ee20000002100 */
[----:B------:R4:W-:Y:S02]  /*5700*/  STS.128 [R0+UR8], R240 ;  /* 0x000000f000007988 */ /* 0x0009e40008000c08 */
[----:B----4-:R-:W-:Y:S01]  /*5710*/  IMAD.MOV.U32 R240, RZ, RZ, R60 ;  /* 0x000000fffff07224 */ /* 0x010fe200078e003c */
[----:B------:R-:W-:Y:S01]  /*5720*/  MOV R241, R62 ;  /* 0x0000003e00f17202 */ /* 0x000fe20000000f00 */
[----:B------:R-:W-:Y:S01]  /*5730*/  IMAD.MOV.U32 R243, RZ, RZ, R78 ;  /* 0x000000fffff37224 */ /* 0x000fe200078e004e */
[----:B------:R-:W-:Y:S01]  /*5740*/  MOV R242, R76 ;  /* 0x0000004c00f27202 */ /* 0x000fe20000000f00 */
[----:B------:R-:W-:Y:S01]  /*5750*/  IMAD.MOV.U32 R62, RZ, RZ, R247 ;  /* 0x000000ffff3e7224 */ /* 0x000fe200078e00f7 */
[----:B0-----:R-:W-:Y:S01]  /*5760*/  SHF.L.U32 R60, R72, 0x2, RZ ;  /* 0x00000002483c7819 */ /* 0x001fe200000006ff */
[----:B------:R-:W-:Y:S01]  /*5770*/  IMAD.MOV.U32 R247, RZ, RZ, R82 ;  /* 0x000000fffff77224 */ /* 0x000fe200078e0052 */
[----:B------:R-:W0:Y:S01]  /*5780*/  S2R R72, SR_TID.X ;  /* 0x0000000000487919 */ /* 0x000e220000002100 */
[----:B------:R4:W-:Y:S04]  /*5790*/  STS.128 [R0+UR8+0x800], R240 ;  /* 0x000800f000007988 */ /* 0x0009e80008000c08 */
[----:B------:R5:W-:Y:S01]  /*57a0*/  STS.128 [R0+UR8+0x1000], R244 ;  /* 0x001000f400007988 */ /* 0x000be20008000c08 */
[----:B----4-:R-:W-:Y:S01]  /*57b0*/  MOV R242, R84 ;  /* 0x0000005400f27202 */ /* 0x010fe20000000f00 */
[----:B------:R-:W-:-:S02]  /*57c0*/  IMAD.MOV.U32 R241, RZ, RZ, R70 ;  /* 0x000000fffff17224 */ /* 0x000fc400078e0046 */
[----:B------:R-:W4:Y:S01]  /*57d0*/  LDL.LU R84, [R1+0x20] ;  /* 0x0000200001547983 */ /* 0x000f220000300800 */
[----:B------:R-:W-:-:S03]  /*57e0*/  MOV R240, R68 ;  /* 0x0000004400f07202 */ /* 0x000fc60000000f00 */
[----:B------:R-:W2:Y:S01]  /*57f0*/  LDL.LU R70, [R1+0x28] ;  /* 0x0000280001467983 */ /* 0x000ea20000300800 */
[----:B------:R-:W-:-:S03]  /*5800*/  IMAD.MOV.U32 R243, RZ, RZ, R86 ;  /* 0x000000fffff37224 */ /* 0x000fc600078e0056 */
[----:B------:R-:W2:Y:S04]  /*5810*/  LDL.LU R68, [R1+0x34] ;  /* 0x0000340001447983 */ /* 0x000ea80000300800 */
[----:B-----5:R-:W5:Y:S04]  /*5820*/  LDL.LU R244, [R1+0x3c] ;  /* 0x00003c0001f47983 */ /* 0x020f680000300800 */
[----:B------:R-:W5:Y:S04]  /*5830*/  LDL.LU R245, [R1+0x24] ;  /* 0x0000240001f57983 */ /* 0x000f680000300800 */
[----:B------:R-:W5:Y:S04]  /*5840*/  LDL.LU R246, [R1+0x2c] ;  /* 0x00002c0001f67983 */ /* 0x000f680000300800 */
[----:B------:R-:W5:Y:S04]  /*5850*/  LDL.LU R247, [R1+0x10] ;  /* 0x0000100001f77983 */ /* 0x000f680000300800 */
[----:B------:R-:W5:Y:S04]  /*5860*/  LDL.LU R82, [R1+0x18] ;  /* 0x0000180001527983 */ /* 0x000f680000300800 */
[----:B------:R-:W5:Y:S04]  /*5870*/  LDL.LU R80, [R1] ;  /* 0x0000000001507983 */ /* 0x000f680000300800 */
[----:B------:R1:W-:Y:S04]  /*5880*/  STS.128 [R0+UR8+0x1800], R240 ;  /* 0x001800f000007988 */ /* 0x0003e80008000c08 */
[----:B------:R-:W4:Y:S04]  /*5890*/  LDL.LU R66, [R1+0x8] ;  /* 0x0000080001427983 */ /* 0x000f280000300800 */
[----:B------:R-:W2:Y:S01]  /*58a0*/  LDL.LU R64, [R1+0x14] ;  /* 0x0000140001407983 */ /* 0x000ea20000300800 */
[----:B---3--:R-:W-:-:S02]  /*58b0*/  LOP3.LUT R252, R252, 0x60, RZ, 0xc0, !PT ;  /* 0x00000060fcfc7812 */ /* 0x008fc400078ec0ff */
[----:B0-----:R-:W-:Y:S01]  /*58c0*/  LOP3.LUT R72, R72, 0x60, RZ, 0xc0, !PT ;  /* 0x0000006048487812 */ /* 0x001fe200078ec0ff */
[----:B------:R-:W3:Y:S01]  /*58d0*/  LDL.LU R78, [R1+0x1c] ;  /* 0x00001c00014e7983 */ /* 0x000ee20000300800 */
[----:B-1----:R-:W0:Y:S01]  /*58e0*/  LDC.64 R240, c[0x0][0x220] ;  /* 0x00008800fff07b82 */ /* 0x002e220000000a00 */
[----:B------:R-:W-:Y:S02]  /*58f0*/  MOV R243, R74 ;  /* 0x0000004a00f37202 */ /* 0x000fe40000000f00 */
[----:B------:R-:W3:Y:S01]  /*5900*/  LDL.LU R76, [R1+0x4] ;  /* 0x00000400014c7983 */ /* 0x000ee20000300800 */
[----:B------:R-:W1:Y:S01]  /*5910*/  S2R R74, SR_TID.X ;  /* 0x00000000004a7919 */ /* 0x000e620000002100 */
[----:B------:R-:W-:Y:S02]  /*5920*/  SHF.L.U32 R252, R252, 0x2, RZ ;  /* 0x00000002fcfc7819 */ /* 0x000fe400000006ff */
[----:B------:R-:W-:Y:S02]  /*5930*/  LOP3.LUT R0, R60, 0x180, RZ, 0xc0, !PT ;  /* 0x000001803c007812 */ /* 0x000fe400078ec0ff */
[----:B------:R-:W-:-:S02]  /*5940*/  MOV R58, R73 ;  /* 0x00000049003a7202 */ /* 0x000fc40000000f00 */
[----:B0-----:R-:W-:-:S04]  /*5950*/  LEA R72, P0, R72, R240, 0x4 ;  /* 0x000000f048487211 */ /* 0x001fc800078020ff */
[----:B------:R-:W-:Y:S02]  /*5960*/  LEA.HI.X R73, R252, R241, RZ, 0x2, P0 ;  /* 0x000000f1fc497211 */ /* 0x000fe400000f14ff */
[----:B------:R-:W-:-:S04]  /*5970*/  LEA R240, P0, R0, R240, 0x2 ;  /* 0x000000f000f07211 */ /* 0x000fc800078010ff */
[----:B------:R-:W-:Y:S02]  /*5980*/  LEA.HI.X R241, R0, R241, RZ, 0x2, P0 ;  /* 0x000000f100f17211 */ /* 0x000fe400000f14ff */
[----:B-1----:R-:W-:-:S05]  /*5990*/  LOP3.LUT R74, R74, 0x1f, RZ, 0xc0, !PT ;  /* 0x0000001f4a4a7812 */ /* 0x002fca00078ec0ff */
[----:B------:R-:W-:-:S04]  /*59a0*/  IMAD.WIDE.U32 R72, R74, 0x4, R72 ;  /* 0x000000044a487825 */ /* 0x000fc800078e0048 */
[----:B------:R-:W-:Y:S02]  /*59b0*/  IMAD.WIDE.U32 R240, R74, 0x4, R240 ;  /* 0x000000044af07825 */ /* 0x000fe400078e00f0 */
[----:B------:R-:W3:Y:S01]  /*59c0*/  LDL.LU R74, [R1+0xc] ;  /* 0x00000c00014a7983 */ /* 0x000ee20000300800 */
[----:B------:R-:W-:Y:S01]  /*59d0*/  MOV R56, R57 ;  /* 0x0000003900387202 */ /* 0x000fe20000000f00 */
[----:B------:R-:W-:Y:S02]  /*59e0*/  IMAD.MOV.U32 R57, RZ, RZ, R59 ;  /* 0x000000ffff397224 */ /* 0x000fe400078e003b */
[----:B------:R-:W-:-:S05]  /*59f0*/  IMAD.MOV.U32 R59, RZ, RZ, R75 ;  /* 0x000000ffff3b7224 */ /* 0x000fca00078e004b */
[----:B------:R0:W-:Y:S01]  /*5a00*/  STS.128 [R3+UR8], R56 ;  /* 0x0000003803007988 */ /* 0x0001e20008000c08 */
[----:B------:R-:W-:Y:S02]  /*5a10*/  IMAD.MOV.U32 R86, RZ, RZ, R62 ;  /* 0x000000ffff567224 */ /* 0x000fe400078e003e */
[----:B------:R-:W-:Y:S02]  /*5a20*/  IMAD.MOV.U32 R60, RZ, RZ, R69 ;  /* 0x000000ffff3c7224 */ /* 0x000fe400078e0045 */
[----:B------:R-:W-:Y:S02]  /*5a30*/  IMAD.MOV.U32 R62, RZ, RZ, R85 ;  /* 0x000000ffff3e7224 */ /* 0x000fe400078e0055 */
[----:B0-----:R-:W-:Y:S01]  /*5a40*/  IMAD.MOV.U32 R56, RZ, RZ, R61 ;  /* 0x000000ffff387224 */ /* 0x001fe200078e003d */
[----:B------:R-:W-:Y:S01]  /*5a50*/  MOV R57, R63 ;  /* 0x0000003f00397202 */ /* 0x000fe20000000f00 */
[----:B------:R-:W-:Y:S01]  /*5a60*/  IMAD.MOV.U32 R58, RZ, RZ, R77 ;  /* 0x000000ffff3a7224 */ /* 0x000fe200078e004d */
[----:B------:R-:W-:-:S02]  /*5a70*/  MOV R59, R79 ;  /* 0x0000004f003b7202 */ /* 0x000fc40000000f00 */
[----:B------:R-:W-:Y:S02]  /*5a80*/  MOV R61, R71 ;  /* 0x00000047003d7202 */ /* 0x000fe40000000f00 */
[----:B------:R-:W-:Y:S01]  /*5a90*/  MOV R63, R87 ;  /* 0x00000057003f7202 */ /* 0x000fe20000000f00 */
[----:B------:R0:W-:Y:S04]  /*5aa0*/  STS.128 [R3+UR8+0x800], R56 ;  /* 0x0008003803007988 */ /* 0x0001e80008000c08 */
[----:B------:R-:W-:Y:S01]  /*5ab0*/  STS.128 [R3+UR8+0x1800], R60 ;  /* 0x0018003c03007988 */ /* 0x000fe20008000c08 */
[----:B0-----:R-:W-:Y:S01]  /*5ac0*/  IMAD.MOV.U32 R56, RZ, RZ, R65 ;  /* 0x000000ffff387224 */ /* 0x001fe200078e0041 */
[----:B------:R-:W-:Y:S01]  /*5ad0*/  MOV R57, R67 ;  /* 0x0000004300397202 */ /* 0x000fe20000000f00 */
[----:B------:R-:W-:Y:S01]  /*5ae0*/  IMAD.MOV.U32 R58, RZ, RZ, R81 ;  /* 0x000000ffff3a7224 */ /* 0x000fe200078e0051 */
[----:B------:R-:W-:-:S05]  /*5af0*/  MOV R59, R83 ;  /* 0x00000053003b7202 */ /* 0x000fca0000000f00 */
[----:B------:R-:W-:Y:S01]  /*5b00*/  STS.128 [R3+UR8+0x1000], R56 ;  /* 0x0010003803007988 */ /* 0x000fe20008000c08 */
[----:B------:R-:W-:Y:S06]  /*5b10*/  BAR.SYNC.DEFER_BLOCKING 0x0 ;  /* 0x0000000000007b1d */ /* 0x000fec0000010000 */
[----:B------:R-:W-:Y:S04]  /*5b20*/  STG.E desc[UR10][R72.64+0x6000], R8 ;  /* 0x0060000848007986 */ /* 0x000fe8000c10190a */
[----:B------:R-:W-:Y:S04]  /*5b30*/  STG.E desc[UR10][R72.64+0x6080], R10 ;  /* 0x0060800a48007986 */ /* 0x000fe8000c10190a */
[----:B------:R-:W-:Y:S04]  /*5b40*/  STG.E desc[UR10][R72.64+0x6800], R4 ;  /* 0x0068000448007986 */ /* 0x000fe8000c10190a */
[----:B------:R-:W-:Y:S04]  /*5b50*/  STG.E desc[UR10][R72.64+0x6880], R6 ;  /* 0x0068800648007986 */ /* 0x000fe8000c10190a */
[----:B------:R-:W-:Y:S04]  /*5b60*/  STG.E desc[UR10][R72.64+0x7000], R9 ;  /* 0x0070000948007986 */ /* 0x000fe8000c10190a */
[----:B------:R-:W-:Y:S04]  /*5b70*/  STG.E desc[UR10][R72.64+0x7080], R11 ;  /* 0x0070800b48007986 */ /* 0x000fe8000c10190a */
[----:B------:R-:W-:Y:S04]  /*5b80*/  STG.E desc[UR10][R72.64+0x7800], R5 ;  /* 0x0078000548007986 */ /* 0x000fe8000c10190a */
[----:B------:R-:W-:Y:S04]  /*5b90*/  STG.E desc[UR10][R72.64+0x7880], R7 ;  /* 0x0078800748007986 */ /* 0x000fe8000c10190a */
[----:B------:R-:W0:Y:S04]  /*5ba0*/  LDS.128 R4, [R2] ;  /* 0x0000000002047984 */ /* 0x000e280000000c00 */
[----:B------:R-:W1:Y:S04]  /*5bb0*/  LDS.128 R8, [R2+0x100] ;  /* 0x0001000002087984 */ /* 0x000e680000000c00 */
        /* <DEDUP_REMOVED lines=12> */
[----:B------:R-:W1:Y:S04]  /*5c80*/  LDS.128 R12, [R2+0x200] ;  /* 0x00020000020c7984 */ /* 0x000e680000000c00 */
[----:B------:R-:W1:Y:S04]  /*5c90*/  LDS.128 R16, [R2+0x300] ;  /* 0x0003000002107984 */ /* 0x000e680000000c00 */
[----:B------:R-:W1:Y:S04]  /*5ca0*/  LDS.128 R20, [R2+0x400] ;  /* 0x0004000002147984 */ /* 0x000e680000000c00 */
[----:B------:R-:W1:Y:S04]  /*5cb0*/  LDS.128 R56, [R2+0x500] ;  /* 0x0005000002387984 */ /* 0x000e680000000c00 */
[----:B------:R-:W1:Y:S04]  /*5cc0*/  LDS.128 R60, [R2+0x600] ;  /* 0x00060000023c7984 */ /* 0x000e680000000c00 */
[----:B------:R-:W-:Y:S04]  /*5cd0*/  STG.E desc[UR10][R72.64], R243 ;  /* 0x000000f348007986 */ /* 0x000fe8000c10190a */
[----:B------:R-:W-:Y:S04]  /*5ce0*/  STG.E desc[UR10][R72.64+0x80], R86 ;  /* 0x0000805648007986 */ /* 0x000fe8000c10190a */
[----:B----4-:R-:W-:Y:S04]  /*5cf0*/  STG.E desc[UR10][R72.64+0x2880], R66 ;  /* 0x0028804248007986 */ /* 0x010fe8000c10190a */
[----:B--2---:R-:W-:Y:S04]  /*5d00*/  STG.E desc[UR10][R72.64+0x3000], R64 ;  /* 0x0030004048007986 */ /* 0x004fe8000c10190a */
[----:B------:R-:W2:Y:S04]  /*5d10*/  LDS.128 R64, [R2+0x700] ;  /* 0x0007000002407984 */ /* 0x000ea80000000c00 */
[----:B------:R-:W-:Y:S04]  /*5d20*/  STG.E desc[UR10][R72.64+0x100], R236 ;  /* 0x000100ec48007986 */ /* 0x000fe8000c10190a */
[----:B------:R-:W-:Y:S04]  /*5d30*/  STG.E desc[UR10][R72.64+0x180], R238 ;  /* 0x000180ee48007986 */ /* 0x000fe8000c10190a */
[----:B------:R-:W-:Y:S04]  /*5d40*/  STG.E desc[UR10][R72.64+0x800], R84 ;  /* 0x0008005448007986 */ /* 0x000fe8000c10190a */
[----:B------:R-:W-:Y:S04]  /*5d50*/  STG.E desc[UR10][R72.64+0x880], R70 ;  /* 0x0008804648007986 */ /* 0x000fe8000c10190a */
[----:B------:R-:W-:Y:S04]  /*5d60*/  STG.E desc[UR10][R72.64+0x900], R232 ;  /* 0x000900e848007986 */ /* 0x000fe8000c10190a */
[----:B------:R-:W-:Y:S04]  /*5d70*/  STG.E desc[UR10][R72.64+0x980], R234 ;  /* 0x000980ea48007986 */ /* 0x000fe8000c10190a */
[----:B------:R-:W-:Y:S04]  /*5d80*/  STG.E desc[UR10][R72.64+0x1000], R68 ;  /* 0x0010004448007986 */ /* 0x000fe8000c10190a */
[----:B-----5:R-:W-:Y:S04]  /*5d90*/  STG.E desc[UR10][R72.64+0x1080], R244 ;  /* 0x001080f448007986 */ /* 0x020fe8000c10190a */
        /* <DEDUP_REMOVED lines=13> */
[----:B---3--:R-:W-:Y:S04]  /*5e70*/  STG.E desc[UR10][R72.64+0x3080], R78 ;  /* 0x0030804e48007986 */ /* 0x008fe8000c10190a */
        /* <DEDUP_REMOVED lines=150> */
[----:B0-----:R-:W-:Y:S04]  /*67e0*/  STG.E desc[UR10][R72.64+0x18100], R4 ;  /* 0x0181000448007986 */ /* 0x001fe8000c10190a */
[----:B------:R-:W-:Y:S04]  /*67f0*/  STG.E desc[UR10][R72.64+0x18180], R6 ;  /* 0x0181800648007986 */ /* 0x000fe8000c10190a */
[----:B-1----:R-:W-:Y:S04]  /*6800*/  STG.E desc[UR10][R72.64+0x18900], R8 ;  /* 0x0189000848007986 */ /* 0x002fe8000c10190a */
        /* <DEDUP_REMOVED lines=47> */
[----:B--2---:R-:W-:Y:S04]  /*6b00*/  STG.E desc[UR10][R72.64+0x1e900], R64 ;  /* 0x01e9004048007986 */ /* 0x004fe8000c10190a */
        /* <DEDUP_REMOVED lines=8> */
[----:B------:R-:W-:Y:S01]  /*6b90*/  STG.E desc[UR10][R240.64+0x1f980], R67 ;  /* 0x01f98043f0007986 */ /* 0x000fe2000c10190a */
[----:B------:R-:W-:Y:S05]  /*6ba0*/  EXIT ;  /* 0x000000000000794d */ /* 0x000fea0003800000 */
.L_x_0:
[----:B------:R-:W-:-:S00]  /*6bb0*/  BRA `(.L_x_0) ;  /* 0xfffffffc00fc7947 */ /* 0x000fc0000383ffff */
[----:B------:R-:W-:-:S00]  /*6bc0*/  NOP ;  /* 0x0000000000007918 */ /* 0x000fc00000000000 */
        /* <DEDUP_REMOVED lines=11> */
.L_x_1:


//--------------------- .nv.shared.gluon_mma      --------------------------
	.section	.nv.shared.gluon_mma,"aw",@nobits
	.sectionflags	@""
	.align	16
	.zero		1024


//--------------------- .nv.shared.reserved.0     --------------------------
	.section	.nv.shared.reserved.0,"aw",@nobits
	.weak		__nv_reservedSMEM_offset_0_alias
	.size		__nv_reservedSMEM_offset_0_alias, 0, 0
	.other		__nv_reservedSMEM_offset_0_alias,@"STO_CUDA_RESERVED_SHARED STV_DEFAULT"
__nv_reservedSMEM_offset_0_alias:
	.zero		0


//--------------------- .nv.constant0.gluon_mma   --------------------------
	.section	.nv.constant0.gluon_mma,"a",@progbits
	.sectionflags	@""
	.align	4
.nv.constant0.gluon_mma:
	.zero		568


//--------------------- SYMBOLS --------------------------

	.type		.nv.reservedSmem.offset0,@object
	.size		.nv.reservedSmem.offset0,0x4
